// auto-generated by cutlass_sweep.gemm — config: {"arch": "sm_100", "cluster_m": 4, "cluster_n": 2, "dtype": "fp32", "dtype_b": "fp32", "layout": "nt", "stages": 0, "tile_k": 64, "tile_m": 256, "tile_n": 128}
#include "cutlass/cutlass.h"
#include "cutlass/gemm/collective/collective_builder.hpp"
#include "cutlass/gemm/device/gemm_universal_adapter.h"
#include "cutlass/gemm/kernel/gemm_universal.hpp"
#include "cutlass/epilogue/collective/collective_builder.hpp"

using ElemA = float;
using ElemB = float;
using ElemCD = float;
using Acc  = float;
using TileShape    = cute::Shape<cute::_256, cute::_128, cute::_64>;
using ClusterShape = cute::Shape<cute::_4, cute::_2, cute::_1>;

using CollectiveEpilogue = typename cutlass::epilogue::collective::CollectiveBuilder<
    cutlass::arch::Sm100, cutlass::arch::OpClassTensorOp,
    TileShape, ClusterShape,
    cutlass::epilogue::collective::EpilogueTileAuto,
    Acc, Acc,
    ElemCD, cutlass::layout::RowMajor, 128 / cutlass::sizeof_bits<ElemCD>::value,
    ElemCD, cutlass::layout::RowMajor, 128 / cutlass::sizeof_bits<ElemCD>::value,
    cutlass::epilogue::collective::EpilogueScheduleAuto
  >::CollectiveOp;

using CollectiveMainloop = typename cutlass::gemm::collective::CollectiveBuilder<
    cutlass::arch::Sm100, cutlass::arch::OpClassTensorOp,
    ElemA, cutlass::layout::RowMajor, 128 / cutlass::sizeof_bits<ElemA>::value,
    ElemB, cutlass::layout::ColumnMajor, 128 / cutlass::sizeof_bits<ElemB>::value,
    Acc,
    TileShape, ClusterShape,
    cutlass::gemm::collective::StageCountAutoCarveout<static_cast<int>(sizeof(typename CollectiveEpilogue::SharedStorage))>,
    cutlass::gemm::collective::KernelScheduleAuto
  >::CollectiveOp;

using GemmKernel = cutlass::gemm::kernel::GemmUniversal<
    cute::Shape<int,int,int,int>,
    CollectiveMainloop,
    CollectiveEpilogue
>;
using Gemm = cutlass::gemm::device::GemmUniversalAdapter<GemmKernel>;

// Force the device kernel symbol into the cubin without needing a host main.
auto* _anchor = &cutlass::device_kernel<GemmKernel>;


// ===== COMPILED SASS (sm_100a) =====

	.target	sm_100a

	.elftype	@"ET_EXEC"


//--------------------- .note.nv.tkinfo           --------------------------
	.section	.note.nv.tkinfo,"",@"SHT_NOTE"
	.sectionflags	@"SHF_NOTE_NV_TKINFO"
	.tkinfo
        /*0018*/ 	.word	0x00000002
        /*0030*/ 	.string	""
        /*0030*/ 	.string	"ptxas"
        /*0030*/ 	.string	"Cuda compilation tools, release 13.0, V13.0.88"
        /*0030*/ 	.string	"Build cuda_13.0.r13.0/compiler.36424714_0"
        /*0030*/ 	.string	"-arch sm_100a -m 64 "



//--------------------- .note.nv.cuinfo           --------------------------
	.section	.note.nv.cuinfo,"",@"SHT_NOTE"
	.sectionflags	@"SHF_NOTE_NV_CUINFO"
        /*0018*/ 	.short	0x0002
        /*001a*/ 	.short	0x0064
        /*001c*/ 	.short	0x0082
	.zero		2


//--------------------- .nv.info                  --------------------------
	.section	.nv.info,"",@"SHT_CUDA_INFO"
	.align	4


	//----- nvinfo : EIATTR_REGCOUNT
	.align		4
        /*0000*/ 	.byte	0x04, 0x2f
        /*0002*/ 	.short	(.L_19 - .L_18)
	.align		4
.L_18:
        /*0004*/ 	.word	index@(_ZN7cutlass13device_kernelINS_4gemm6kernel13GemmUniversalIN4cute5tupleIJiiiiEEENS1_10collective13CollectiveMmaINS1_35MainloopSm100TmaUmmaWarpSpecializedILi4ELi2ELi4ENS5_IJNS4_1CILi4EEENSA_ILi2EEENSA_ILi1EEEEEEEENS5_IJNSA_ILi256EEENSA_ILi128EEENSA_ILi64EEEEEEfNS5_IJlSD_lEEEfSK_NS4_8TiledMMAINS4_8MMA_AtomIJNS4_23SM100_MMA_TF32_2x1SM_SSINS_10tfloat32_tESO_fLi256ELi128ELNS4_4UMMA5MajorE0ELSQ_0ELNSP_7ScaleInE0ELSR_0EEEEEENS4_6LayoutINS5_IJSD_SD_SD_EEENS5_IJNSA_ILi0EEESW_SW_EEEEENS5_IJNS4_10UnderscoreESZ_SZ_EEEEENS4_28SM100_TMA_2SM_LOAD_MULTICASTENS4_14ComposedLayoutINS4_7SwizzleILi3ELi4ELi3EEENS4_18smem_ptr_flag_bitsILi32EEENSU_INS5_IJNSA_ILi8EEENSA_ILi32EEEEEENS5_IJS19_SD_EEEEEEEvNS4_8identityES12_S1D_vS1E_EENS_8epilogue10collective18CollectiveEpilogueINS1G_23Sm100TmaWarpSpecializedILi4ELi2ELi16ELb1ELb0EEEJNS5_IJSH_SH_SI_EEENS5_IJNSU_ISH_SD_EENSU_INSA_ILi16EEESD_EEEEEfSK_fSK_NS1G_6fusion15FusionCallbacksIS1K_NS1Q_17LinearCombinationIffffLNS_15FloatRoundStyleE2EEES1L_S1P_JEEENS4_5SM1004TMEM4LOAD26SM100_TMEM_LOAD_32dp32b16xENS4_13SM90_TMA_LOADENS13_INS14_ILi2ELi4ELi3EEES17_NSU_INS5_IJS18_S1N_EEENS5_IJS1N_SD_EEEEEEENS4_39AutoVectorizingCopyWithAssumedAlignmentILi128EEENS4_14SM90_TMA_STOREES25_S27_S27_EEEvvEEEEvNT_6ParamsE)
        /*0008*/ 	.word	0x00000050


	//----- nvinfo : EIATTR_FRAME_SIZE
	.align		4
.L_19:
        /*000c*/ 	.byte	0x04, 0x11
        /*000e*/ 	.short	(.L_21 - .L_20)
	.align		4
.L_20:
        /*0010*/ 	.word	index@($__internal_2_$__cuda_sm10x_tcgen05_guardrail_trap_unallocated_columns_being_dealloced)
        /*0014*/ 	.word	0x00000000


	//----- nvinfo : EIATTR_FRAME_SIZE
	.align		4
.L_21:
        /*0018*/ 	.byte	0x04, 0x11
        /*001a*/ 	.short	(.L_23 - .L_22)
	.align		4
.L_22:
        /*001c*/ 	.word	index@($__internal_1_$__cuda_sm10x_tcgen05_guardrail_trap_phase_invalid_during_alloc)
        /*0020*/ 	.word	0x00000000


	//----- nvinfo : EIATTR_FRAME_SIZE
	.align		4
.L_23:
        /*0024*/ 	.byte	0x04, 0x11
        /*0026*/ 	.short	(.L_25 - .L_24)
	.align		4
.L_24:
        /*0028*/ 	.word	index@($__internal_0_$__cuda_sm10x_tcgen05_guardrail_trap_col_being_dealloced_not_returned_by_alloc)
        /*002c*/ 	.word	0x00000000


	//----- nvinfo : EIATTR_FRAME_SIZE
	.align		4
.L_25:
        /*0030*/ 	.byte	0x04, 0x11
        /*0032*/ 	.short	(.L_27 - .L_26)
	.align		4
.L_26:
        /*0034*/ 	.word	index@(_ZN7cutlass13device_kernelINS_4gemm6kernel13GemmUniversalIN4cute5tupleIJiiiiEEENS1_10collective13CollectiveMmaINS1_35MainloopSm100TmaUmmaWarpSpecializedILi4ELi2ELi4ENS5_IJNS4_1CILi4EEENSA_ILi2EEENSA_ILi1EEEEEEEENS5_IJNSA_ILi256EEENSA_ILi128EEENSA_ILi64EEEEEEfNS5_IJlSD_lEEEfSK_NS4_8TiledMMAINS4_8MMA_AtomIJNS4_23SM100_MMA_TF32_2x1SM_SSINS_10tfloat32_tESO_fLi256ELi128ELNS4_4UMMA5MajorE0ELSQ_0ELNSP_7ScaleInE0ELSR_0EEEEEENS4_6LayoutINS5_IJSD_SD_SD_EEENS5_IJNSA_ILi0EEESW_SW_EEEEENS5_IJNS4_10UnderscoreESZ_SZ_EEEEENS4_28SM100_TMA_2SM_LOAD_MULTICASTENS4_14ComposedLayoutINS4_7SwizzleILi3ELi4ELi3EEENS4_18smem_ptr_flag_bitsILi32EEENSU_INS5_IJNSA_ILi8EEENSA_ILi32EEEEEENS5_IJS19_SD_EEEEEEEvNS4_8identityES12_S1D_vS1E_EENS_8epilogue10collective18CollectiveEpilogueINS1G_23Sm100TmaWarpSpecializedILi4ELi2ELi16ELb1ELb0EEEJNS5_IJSH_SH_SI_EEENS5_IJNSU_ISH_SD_EENSU_INSA_ILi16EEESD_EEEEEfSK_fSK_NS1G_6fusion15FusionCallbacksIS1K_NS1Q_17LinearCombinationIffffLNS_15FloatRoundStyleE2EEES1L_S1P_JEEENS4_5SM1004TMEM4LOAD26SM100_TMEM_LOAD_32dp32b16xENS4_13SM90_TMA_LOADENS13_INS14_ILi2ELi4ELi3EEES17_NSU_INS5_IJS18_S1N_EEENS5_IJS1N_SD_EEEEEEENS4_39AutoVectorizingCopyWithAssumedAlignmentILi128EEENS4_14SM90_TMA_STOREES25_S27_S27_EEEvvEEEEvNT_6ParamsE)
        /*0038*/ 	.word	0x00000000


	//----- nvinfo : EIATTR_MIN_STACK_SIZE
	.align		4
.L_27:
        /*003c*/ 	.byte	0x04, 0x12
        /*003e*/ 	.short	(.L_29 - .L_28)
	.align		4
.L_28:
        /*0040*/ 	.word	index@(_ZN7cutlass13device_kernelINS_4gemm6kernel13GemmUniversalIN4cute5tupleIJiiiiEEENS1_10collective13CollectiveMmaINS1_35MainloopSm100TmaUmmaWarpSpecializedILi4ELi2ELi4ENS5_IJNS4_1CILi4EEENSA_ILi2EEENSA_ILi1EEEEEEEENS5_IJNSA_ILi256EEENSA_ILi128EEENSA_ILi64EEEEEEfNS5_IJlSD_lEEEfSK_NS4_8TiledMMAINS4_8MMA_AtomIJNS4_23SM100_MMA_TF32_2x1SM_SSINS_10tfloat32_tESO_fLi256ELi128ELNS4_4UMMA5MajorE0ELSQ_0ELNSP_7ScaleInE0ELSR_0EEEEEENS4_6LayoutINS5_IJSD_SD_SD_EEENS5_IJNSA_ILi0EEESW_SW_EEEEENS5_IJNS4_10UnderscoreESZ_SZ_EEEEENS4_28SM100_TMA_2SM_LOAD_MULTICASTENS4_14ComposedLayoutINS4_7SwizzleILi3ELi4ELi3EEENS4_18smem_ptr_flag_bitsILi32EEENSU_INS5_IJNSA_ILi8EEENSA_ILi32EEEEEENS5_IJS19_SD_EEEEEEEvNS4_8identityES12_S1D_vS1E_EENS_8epilogue10collective18CollectiveEpilogueINS1G_23Sm100TmaWarpSpecializedILi4ELi2ELi16ELb1ELb0EEEJNS5_IJSH_SH_SI_EEENS5_IJNSU_ISH_SD_EENSU_INSA_ILi16EEESD_EEEEEfSK_fSK_NS1G_6fusion15FusionCallbacksIS1K_NS1Q_17LinearCombinationIffffLNS_15FloatRoundStyleE2EEES1L_S1P_JEEENS4_5SM1004TMEM4LOAD26SM100_TMEM_LOAD_32dp32b16xENS4_13SM90_TMA_LOADENS13_INS14_ILi2ELi4ELi3EEES17_NSU_INS5_IJS18_S1N_EEENS5_IJS1N_SD_EEEEEEENS4_39AutoVectorizingCopyWithAssumedAlignmentILi128EEENS4_14SM90_TMA_STOREES25_S27_S27_EEEvvEEEEvNT_6ParamsE)
        /*0044*/ 	.word	0x00000000
.L_29:


//--------------------- .nv.compat                --------------------------
	.section	.nv.compat,"",@"SHT_CUDA_COMPAT_INFO"
	.align	4
        /*0000*/ 	.byte	0x02, 0x09, 0x01, 0x00, 0x02, 0x02, 0x02, 0x00, 0x02, 0x05, 0x05, 0x00, 0x03, 0x07, 0x01, 0x01
        /*0010*/ 	.byte	0x02, 0x03, 0x01, 0x00, 0x02, 0x06, 0x01, 0x00, 0x04, 0x0b, 0x08, 0x00, 0x09, 0x00, 0x00, 0x00
        /*0020*/ 	.byte	0x00, 0x00, 0x00, 0x00


//--------------------- .nv.info._ZN7cutlass13device_kernelINS_4gemm6kernel13GemmUniversalIN4cute5tupleIJiiiiEEENS1_10collective13CollectiveMmaINS1_35MainloopSm100TmaUmmaWarpSpecializedILi4ELi2ELi4ENS5_IJNS4_1CILi4EEENSA_ILi2EEENSA_ILi1EEEEEEEENS5_IJNSA_ILi256EEENSA_ILi128EEENSA_ILi64EEEEEEfNS5_IJlSD_lEEEfSK_NS4_8TiledMMAINS4_8MMA_AtomIJNS4_23SM100_MMA_TF32_2x1SM_SSINS_10tfloat32_tESO_fLi256ELi128ELNS4_4UMMA5MajorE0ELSQ_0ELNSP_7ScaleInE0ELSR_0EEEEEENS4_6LayoutINS5_IJSD_SD_SD_EEENS5_IJNSA_ILi0EEESW_SW_EEEEENS5_IJNS4_10UnderscoreESZ_SZ_EEEEENS4_28SM100_TMA_2SM_LOAD_MULTICASTENS4_14ComposedLayoutINS4_7SwizzleILi3ELi4ELi3EEENS4_18smem_ptr_flag_bitsILi32EEENSU_INS5_IJNSA_ILi8EEENSA_ILi32EEEEEENS5_IJS19_SD_EEEEEEEvNS4_8identityES12_S1D_vS1E_EENS_8epilogue10collective18CollectiveEpilogueINS1G_23Sm100TmaWarpSpecializedILi4ELi2ELi16ELb1ELb0EEEJNS5_IJSH_SH_SI_EEENS5_IJNSU_ISH_SD_EENSU_INSA_ILi16EEESD_EEEEEfSK_fSK_NS1G_6fusion15FusionCallbacksIS1K_NS1Q_17LinearCombinationIffffLNS_15FloatRoundStyleE2EEES1L_S1P_JEEENS4_5SM1004TMEM4LOAD26SM100_TMEM_LOAD_32dp32b16xENS4_13SM90_TMA_LOADENS13_INS14_ILi2ELi4ELi3EEES17_NSU_INS5_IJS18_S1N_EEENS5_IJS1N_SD_EEEEEEENS4_39AutoVectorizingCopyWithAssumedAlignmentILi128EEENS4_14SM90_TMA_STOREES25_S27_S27_EEEvvEEEEvNT_6ParamsE --------------------------
	.section	.nv.info._ZN7cutlass13device_kernelINS_4gemm6kernel13GemmUniversalIN4cute5tupleIJiiiiEEENS1_10collective13CollectiveMmaINS1_35MainloopSm100TmaUmmaWarpSpecializedILi4ELi2ELi4ENS5_IJNS4_1CILi4EEENSA_ILi2EEENSA_ILi1EEEEEEEENS5_IJNSA_ILi256EEENSA_ILi128EEENSA_ILi64EEEEEEfNS5_IJlSD_lEEEfSK_NS4_8TiledMMAINS4_8MMA_AtomIJNS4_23SM100_MMA_TF32_2x1SM_SSINS_10tfloat32_tESO_fLi256ELi128ELNS4_4UMMA5MajorE0ELSQ_0ELNSP_7ScaleInE0ELSR_0EEEEEENS4_6LayoutINS5_IJSD_SD_SD_EEENS5_IJNSA_ILi0EEESW_SW_EEEEENS5_IJNS4_10UnderscoreESZ_SZ_EEEEENS4_28SM100_TMA_2SM_LOAD_MULTICASTENS4_14ComposedLayoutINS4_7SwizzleILi3ELi4ELi3EEENS4_18smem_ptr_flag_bitsILi32EEENSU_INS5_IJNSA_ILi8EEENSA_ILi32EEEEEENS5_IJS19_SD_EEEEEEEvNS4_8identityES12_S1D_vS1E_EENS_8epilogue10collective18CollectiveEpilogueINS1G_23Sm100TmaWarpSpecializedILi4ELi2ELi16ELb1ELb0EEEJNS5_IJSH_SH_SI_EEENS5_IJNSU_ISH_SD_EENSU_INSA_ILi16EEESD_EEEEEfSK_fSK_NS1G_6fusion15FusionCallbacksIS1K_NS1Q_17LinearCombinationIffffLNS_15FloatRoundStyleE2EEES1L_S1P_JEEENS4_5SM1004TMEM4LOAD26SM100_TMEM_LOAD_32dp32b16xENS4_13SM90_TMA_LOADENS13_INS14_ILi2ELi4ELi3EEES17_NSU_INS5_IJS18_S1N_EEENS5_IJS1N_SD_EEEEEEENS4_39AutoVectorizingCopyWithAssumedAlignmentILi128EEENS4_14SM90_TMA_STOREES25_S27_S27_EEEvvEEEEvNT_6ParamsE,"",@"SHT_CUDA_INFO"
	.sectionflags	@""
	.align	4


	//----- nvinfo : EIATTR_CUDA_API_VERSION
	.align		4
        /*0000*/ 	.byte	0x04, 0x37
        /*0002*/ 	.short	(.L_31 - .L_30)
.L_30:
        /*0004*/ 	.word	0x00000082


	//----- nvinfo : EIATTR_KPARAM_INFO
	.align		4
.L_31:
        /*0008*/ 	.byte	0x04, 0x17
        /*000a*/ 	.short	(.L_33 - .L_32)
.L_32:
        /*000c*/ 	.word	0x00000000
        /*0010*/ 	.short	0x0000
        /*0012*/ 	.short	0x0000
        /*0014*/ 	.byte	0x00, 0xf0, 0x01, 0x20


	//----- nvinfo : EIATTR_AT_ENTRY_FRAGMENTS
	.align		4
.L_33:
        /*0018*/ 	.byte	0x04, 0x4f
        /*001a*/ 	.short	(.L_35 - .L_34)


	//   ....[0]....
.L_34:
        /*001c*/ 	.word	0x00000007


	//----- nvinfo : EIATTR_RESERVED_SMEM_USED
	.align		4
.L_35:
        /*0020*/ 	.byte	0x01, 0x41
	.zero		2


	//----- nvinfo : EIATTR_SPARSE_MMA_MASK
	.align		4
        /*0024*/ 	.byte	0x03, 0x50
        /*0026*/ 	.short	0x0000


	//----- nvinfo : EIATTR_TCGEN05_2CTA_USED
	.align		4
        /*0028*/ 	.byte	0x01, 0x52
	.zero		2


	//----- nvinfo : EIATTR_MAXREG_COUNT
	.align		4
        /*002c*/ 	.byte	0x03, 0x1b
        /*002e*/ 	.short	0x00ff


	//----- nvinfo : EIATTR_NUM_BARRIERS
	.align		4
        /*0030*/ 	.byte	0x02, 0x4c
        /*0032*/ 	.byte	0x07
	.zero		1


	//----- nvinfo : EIATTR_EXTERNS
	.align		4
        /*0034*/ 	.byte	0x04, 0x0f
        /*0036*/ 	.short	(.L_37 - .L_36)


	//   ....[0]....
	.align		4
.L_36:
        /*0038*/ 	.word	index@(__assertfail)


	//----- nvinfo : EIATTR_MERCURY_ISA_VERSION
	.align		4
.L_37:
        /*003c*/ 	.byte	0x03, 0x5f
        /*003e*/ 	.short	0x0101


	//----- nvinfo : EIATTR_INT_WARP_WIDE_INSTR_OFFSETS
	.align		4
        /*0040*/ 	.byte	0x04, 0x31
        /*0042*/ 	.short	(.L_39 - .L_38)


	//   ....[0]....
.L_38:
        /*0044*/ 	.word	0x00000d60


	//   ....[1]....
        /*0048*/ 	.word	0x00000e00


	//   ....[2]....
        /*004c*/ 	.word	0x00004890


	//   ....[3]....
        /*0050*/ 	.word	0x000048c0


	//   ....[4]....
        /*0054*/ 	.word	0x000048e0


	//   ....[5]....
        /*0058*/ 	.word	0x00005410


	//   ....[6]....
        /*005c*/ 	.word	0x00005470


	//   ....[7]....
        /*0060*/ 	.word	0x00005560


	//   ....[8]....
        /*0064*/ 	.word	0x000055d0


	//   ....[9]....
        /*0068*/ 	.word	0x000056c0


	//   ....[10]....
        /*006c*/ 	.word	0x00005730


	//   ....[11]....
        /*0070*/ 	.word	0x00005830


	//   ....[12]....
        /*0074*/ 	.word	0x000058a0


	//   ....[13]....
        /*0078*/ 	.word	0x000059b0


	//   ....[14]....
        /*007c*/ 	.word	0x00005a30


	//   ....[15]....
        /*0080*/ 	.word	0x00005b30


	//   ....[16]....
        /*0084*/ 	.word	0x00005bb0


	//   ....[17]....
        /*0088*/ 	.word	0x00005cb0


	//   ....[18]....
        /*008c*/ 	.word	0x00005d30


	//   ....[19]....
        /*0090*/ 	.word	0x00005e20


	//   ....[20]....
        /*0094*/ 	.word	0x00005eb0


	//----- nvinfo : EIATTR_COOP_GROUP_MASK_REGIDS
	.align		4
.L_39:
        /*0098*/ 	.byte	0x04, 0x29
        /*009a*/ 	.short	(.L_41 - .L_40)


	//   ....[0]....
.L_40:
        /*009c*/ 	.word	0xffffffff


	//   ....[1]....
        /*00a0*/ 	.word	0xffffffff


	//   ....[2]....
        /*00a4*/ 	.word	0xffffffff


	//   ....[3]....
        /*00a8*/ 	.word	0xffffffff


	//   ....[4]....
        /*00ac*/ 	.word	0xffffffff


	//   ....[5]....
        /*00b0*/ 	.word	0xffffffff


	//   ....[6]....
        /*00b4*/ 	.word	0xffffffff


	//   ....[7]....
        /*00b8*/ 	.word	0xffffffff


	//   ....[8]....
        /*00bc*/ 	.word	0xffffffff


	//   ....[9]....
        /*00c0*/ 	.word	0xffffffff


	//   ....[10]....
        /*00c4*/ 	.word	0xffffffff


	//   ....[11]....
        /*00c8*/ 	.word	0xffffffff


	//   ....[12]....
        /*00cc*/ 	.word	0xffffffff


	//   ....[13]....
        /*00d0*/ 	.word	0xffffffff


	//----- nvinfo : EIATTR_COOP_GROUP_INSTR_OFFSETS
	.align		4
.L_41:
        /*00d4*/ 	.byte	0x04, 0x28
        /*00d6*/ 	.short	(.L_43 - .L_42)


	//   ....[0]....
.L_42:
        /*00d8*/ 	.word	0x000000b0


	//   ....[1]....
        /*00dc*/ 	.word	0x00000510


	//   ....[2]....
        /*00e0*/ 	.word	0x000006d0


	//   ....[3]....
        /*00e4*/ 	.word	0x00000860


	//   ....[4]....
        /*00e8*/ 	.word	0x00000950


	//   ....[5]....
        /*00ec*/ 	.word	0x00000ab0


	//   ....[6]....
        /*00f0*/ 	.word	0x00000c40


	//   ....[7]....
        /*00f4*/ 	.word	0x00000e80


	//   ....[8]....
        /*00f8*/ 	.word	0x000025f0


	//   ....[9]....
        /*00fc*/ 	.word	0x000034b0


	//   ....[10]....
        /*0100*/ 	.word	0x00003980


	//   ....[11]....
        /*0104*/ 	.word	0x000039b0


	//   ....[12]....
        /*0108*/ 	.word	0x00004790


	//   ....[13]....
        /*010c*/ 	.word	0x000049a0


	//----- nvinfo : EIATTR_VRC_CTA_INIT_COUNT
	.align		4
.L_43:
        /*0110*/ 	.byte	0x02, 0x4a
        /*0112*/ 	.byte	0x80
	.zero		1


	//----- nvinfo : EIATTR_SYSCALL_OFFSETS
	.align		4
        /*0114*/ 	.byte	0x04, 0x46
        /*0116*/ 	.short	(.L_45 - .L_44)


	//   ....[0]....
.L_44:
        /*0118*/ 	.word	0x00006b40


	//   ....[1]....
        /*011c*/ 	.word	0x00006c30


	//   ....[2]....
        /*0120*/ 	.word	0x00007380


	//   ....[3]....
        /*0124*/ 	.word	0x00007b00


	//   ....[4]....
        /*0128*/ 	.word	0x00008250


	//   ....[5]....
        /*012c*/ 	.word	0x000089f0


	//   ....[6]....
        /*0130*/ 	.word	0x00009190


	//   ....[7]....
        /*0134*/ 	.word	0x00009960


	//   ....[8]....
        /*0138*/ 	.word	0x0000a100


	//   ....[9]....
        /*013c*/ 	.word	0x0000a850


	//----- nvinfo : EIATTR_MBARRIER_INSTR_OFFSETS
	.align		4
.L_45:
        /*0140*/ 	.byte	0x04, 0x39
        /*0142*/ 	.short	(.L_47 - .L_46)


	//   ....[0]....
.L_46:
        /*0144*/ 	.word	0x00000640
        /*0148*/ 	.word	0x000000ff
        /*014c*/ 	.word	0x00000000
        /*0150*/ 	.short	0x0100
        /*0152*/ 	.byte	0x04
	.zero		1


	//   ....[1]....
        /*0154*/ 	.word	0x00000650
        /*0158*/ 	.word	0x000000ff
        /*015c*/ 	.word	0x00000020
        /*0160*/ 	.short	0x0100
        /*0162*/ 	.byte	0x04
	.zero		1


	//   ....[2]....
        /*0164*/ 	.word	0x00000660
        /*0168*/ 	.word	0x000000ff
        /*016c*/ 	.word	0x00000008
        /*0170*/ 	.short	0x0100
        /*0172*/ 	.byte	0x04
	.zero		1


	//   ....[3]....
        /*0174*/ 	.word	0x00000670
        /*0178*/ 	.word	0x000000ff
        /*017c*/ 	.word	0x00000028
        /*0180*/ 	.short	0x0100
        /*0182*/ 	.byte	0x04
	.zero		1


	//   ....[4]....
        /*0184*/ 	.word	0x00000680
        /*0188*/ 	.word	0x000000ff
        /*018c*/ 	.word	0x00000010
        /*0190*/ 	.short	0x0100
        /*0192*/ 	.byte	0x04
	.zero		1


	//   ....[5]....
        /*0194*/ 	.word	0x00000690
        /*0198*/ 	.word	0x000000ff
        /*019c*/ 	.word	0x00000030
        /*01a0*/ 	.short	0x0100
        /*01a2*/ 	.byte	0x04
	.zero		1


	//   ....[6]....
        /*01a4*/ 	.word	0x000006a0
        /*01a8*/ 	.word	0x000000ff
        /*01ac*/ 	.word	0x00000018
        /*01b0*/ 	.short	0x0100
        /*01b2*/ 	.byte	0x04
	.zero		1


	//   ....[7]....
        /*01b4*/ 	.word	0x000006b0
        /*01b8*/ 	.word	0x000000ff
        /*01bc*/ 	.word	0x00000038
        /*01c0*/ 	.short	0x0100
        /*01c2*/ 	.byte	0x04
	.zero		1


	//   ....[8]....
        /*01c4*/ 	.word	0x000007d0
        /*01c8*/ 	.word	0x000000ff
        /*01cc*/ 	.word	0x00000040
        /*01d0*/ 	.short	0x0100
        /*01d2*/ 	.byte	0x04
	.zero		1


	//   ....[9]....
        /*01d4*/ 	.word	0x000007e0
        /*01d8*/ 	.word	0x000000ff
        /*01dc*/ 	.word	0x00000060
        /*01e0*/ 	.short	0x0100
        /*01e2*/ 	.byte	0x04
	.zero		1


	//   ....[10]....
        /*01e4*/ 	.word	0x000007f0
        /*01e8*/ 	.word	0x000000ff
        /*01ec*/ 	.word	0x00000048
        /*01f0*/ 	.short	0x0100
        /*01f2*/ 	.byte	0x04
	.zero		1


	//   ....[11]....
        /*01f4*/ 	.word	0x00000800
        /*01f8*/ 	.word	0x000000ff
        /*01fc*/ 	.word	0x00000068
        /*0200*/ 	.short	0x0100
        /*0202*/ 	.byte	0x04
	.zero		1


	//   ....[12]....
        /*0204*/ 	.word	0x00000810
        /*0208*/ 	.word	0x000000ff
        /*020c*/ 	.word	0x00000050
        /*0210*/ 	.short	0x0100
        /*0212*/ 	.byte	0x04
	.zero		1


	//   ....[13]....
        /*0214*/ 	.word	0x00000820
        /*0218*/ 	.word	0x000000ff
        /*021c*/ 	.word	0x00000070
        /*0220*/ 	.short	0x0100
        /*0222*/ 	.byte	0x04
	.zero		1


	//   ....[14]....
        /*0224*/ 	.word	0x00000830
        /*0228*/ 	.word	0x000000ff
        /*022c*/ 	.word	0x00000058
        /*0230*/ 	.short	0x0100
        /*0232*/ 	.byte	0x04
	.zero		1


	//   ....[15]....
        /*0234*/ 	.word	0x00000840
        /*0238*/ 	.word	0x000000ff
        /*023c*/ 	.word	0x00000078
        /*0240*/ 	.short	0x0100
        /*0242*/ 	.byte	0x04
	.zero		1


	//   ....[16]....
        /*0244*/ 	.word	0x00000920
        /*0248*/ 	.word	0x000000ff
        /*024c*/ 	.word	0x00000080
        /*0250*/ 	.short	0x0100
        /*0252*/ 	.byte	0x06
	.zero		1


	//   ....[17]....
        /*0254*/ 	.word	0x00000930
        /*0258*/ 	.word	0x000000ff
        /*025c*/ 	.word	0x00000088
        /*0260*/ 	.short	0x0100
        /*0262*/ 	.byte	0x06
	.zero		1


	//   ....[18]....
        /*0264*/ 	.word	0x00000a60
        /*0268*/ 	.word	0x000000ff
        /*026c*/ 	.word	0x00000090
        /*0270*/ 	.short	0x0100
        /*0272*/ 	.byte	0x06
	.zero		1


	//   ....[19]....
        /*0274*/ 	.word	0x00000a70
        /*0278*/ 	.word	0x000000ff
        /*027c*/ 	.word	0x000000a0
        /*0280*/ 	.short	0x0100
        /*0282*/ 	.byte	0x06
	.zero		1


	//   ....[20]....
        /*0284*/ 	.word	0x00000a80
        /*0288*/ 	.word	0x000000ff
        /*028c*/ 	.word	0x00000098
        /*0290*/ 	.short	0x0100
        /*0292*/ 	.byte	0x06
	.zero		1


	//   ....[21]....
        /*0294*/ 	.word	0x00000a90
        /*0298*/ 	.word	0x000000ff
        /*029c*/ 	.word	0x000000a8
        /*02a0*/ 	.short	0x0100
        /*02a2*/ 	.byte	0x06
	.zero		1


	//   ....[22]....
        /*02a4*/ 	.word	0x00000bb0
        /*02a8*/ 	.word	0x000000ff
        /*02ac*/ 	.word	0x000000b0
        /*02b0*/ 	.short	0x0100
        /*02b2*/ 	.byte	0x04
	.zero		1


	//   ....[23]....
        /*02b4*/ 	.word	0x00000bc0
        /*02b8*/ 	.word	0x000000ff
        /*02bc*/ 	.word	0x000000d0
        /*02c0*/ 	.short	0x0100
        /*02c2*/ 	.byte	0x04
	.zero		1


	//   ....[24]....
        /*02c4*/ 	.word	0x00000bd0
        /*02c8*/ 	.word	0x000000ff
        /*02cc*/ 	.word	0x000000b8
        /*02d0*/ 	.short	0x0100
        /*02d2*/ 	.byte	0x04
	.zero		1


	//   ....[25]....
        /*02d4*/ 	.word	0x00000be0
        /*02d8*/ 	.word	0x000000ff
        /*02dc*/ 	.word	0x000000d8
        /*02e0*/ 	.short	0x0100
        /*02e2*/ 	.byte	0x04
	.zero		1


	//   ....[26]....
        /*02e4*/ 	.word	0x00000bf0
        /*02e8*/ 	.word	0x000000ff
        /*02ec*/ 	.word	0x000000c0
        /*02f0*/ 	.short	0x0100
        /*02f2*/ 	.byte	0x04
	.zero		1


	//   ....[27]....
        /*02f4*/ 	.word	0x00000c00
        /*02f8*/ 	.word	0x000000ff
        /*02fc*/ 	.word	0x000000e0
        /*0300*/ 	.short	0x0100
        /*0302*/ 	.byte	0x04
	.zero		1


	//   ....[28]....
        /*0304*/ 	.word	0x00000c10
        /*0308*/ 	.word	0x000000ff
        /*030c*/ 	.word	0x000000c8
        /*0310*/ 	.short	0x0100
        /*0312*/ 	.byte	0x04
	.zero		1


	//   ....[29]....
        /*0314*/ 	.word	0x00000c20
        /*0318*/ 	.word	0x000000ff
        /*031c*/ 	.word	0x000000e8
        /*0320*/ 	.short	0x0100
        /*0322*/ 	.byte	0x04
	.zero		1


	//   ....[30]....
        /*0324*/ 	.word	0x00000d10
        /*0328*/ 	.word	0x000000ff
        /*032c*/ 	.word	0x000000f0
        /*0330*/ 	.short	0x0100
        /*0332*/ 	.byte	0x04
	.zero		1


	//   ....[31]....
        /*0334*/ 	.word	0x00000d20
        /*0338*/ 	.word	0x000000ff
        /*033c*/ 	.word	0x00000100
        /*0340*/ 	.short	0x0100
        /*0342*/ 	.byte	0x04
	.zero		1


	//   ....[32]....
        /*0344*/ 	.word	0x00000d30
        /*0348*/ 	.word	0x000000ff
        /*034c*/ 	.word	0x000000f8
        /*0350*/ 	.short	0x0100
        /*0352*/ 	.byte	0x04
	.zero		1


	//   ....[33]....
        /*0354*/ 	.word	0x00000d40
        /*0358*/ 	.word	0x000000ff
        /*035c*/ 	.word	0x00000108
        /*0360*/ 	.short	0x0100
        /*0362*/ 	.byte	0x04
	.zero		1


	//   ....[34]....
        /*0364*/ 	.word	0x00000e40
        /*0368*/ 	.word	0x000000ff
        /*036c*/ 	.word	0x00000110
        /*0370*/ 	.short	0x0100
        /*0372*/ 	.byte	0x06
	.zero		1


	//   ....[35]....
        /*0374*/ 	.word	0x00001bb0
        /*0378*/ 	.word	0x00000000
        /*037c*/ 	.word	0x00000100
        /*0380*/ 	.short	0x010a
        /*0382*/ 	.byte	0xff
	.zero		1


	//   ....[36]....
        /*0384*/ 	.word	0x00001be0
        /*0388*/ 	.word	0x00000000
        /*038c*/ 	.word	0x000000f0
        /*0390*/ 	.short	0x0101
        /*0392*/ 	.byte	0xff
	.zero		1


	//   ....[37]....
        /*0394*/ 	.word	0x00001ca0
        /*0398*/ 	.word	0x000000ff
        /*039c*/ 	.word	0x00000020
        /*03a0*/ 	.short	0x010a
        /*03a2*/ 	.byte	0x04
	.zero		1


	//   ....[38]....
        /*03a4*/ 	.word	0x00001d70
        /*03a8*/ 	.word	0x000000ff
        /*03ac*/ 	.word	0x00000020
        /*03b0*/ 	.short	0x010a
        /*03b2*/ 	.byte	0x06
	.zero		1


	//   ....[39]....
        /*03b4*/ 	.word	0x00001ed0
        /*03b8*/ 	.word	0x000000ff
        /*03bc*/ 	.word	0x00000020
        /*03c0*/ 	.short	0x010a
        /*03c2*/ 	.byte	0x04
	.zero		1


	//   ....[40]....
        /*03c4*/ 	.word	0x00002170
        /*03c8*/ 	.word	0x000000ff
        /*03cc*/ 	.word	0x00000088
        /*03d0*/ 	.short	0x0101
        /*03d2*/ 	.byte	0x15
	.zero		1


	//   ....[41]....
        /*03d4*/ 	.word	0x00002190
        /*03d8*/ 	.word	0x000000ff
        /*03dc*/ 	.word	0x00000020
        /*03e0*/ 	.short	0x010a
        /*03e2*/ 	.byte	0x04
	.zero		1


	//   ....[42]....
        /*03e4*/ 	.word	0x00002210
        /*03e8*/ 	.word	0x000000ff
        /*03ec*/ 	.word	0x00000020
        /*03f0*/ 	.short	0x010a
        /*03f2*/ 	.byte	0x07
	.zero		1


	//   ....[43]....
        /*03f4*/ 	.word	0x00002350
        /*03f8*/ 	.word	0x000000ff
        /*03fc*/ 	.word	0x00000020
        /*0400*/ 	.short	0x010a
        /*0402*/ 	.byte	0x04
	.zero		1


	//   ....[44]....
        /*0404*/ 	.word	0x00002620
        /*0408*/ 	.word	0x00000003
        /*040c*/ 	.word	0x00000090
        /*0410*/ 	.short	0x010a
        /*0412*/ 	.byte	0xff
	.zero		1


	//   ....[45]....
        /*0414*/ 	.word	0x00002770
        /*0418*/ 	.word	0x00000000
        /*041c*/ 	.word	0x00000000
        /*0420*/ 	.short	0x0101
        /*0422*/ 	.byte	0xff
	.zero		1


	//   ....[46]....
        /*0424*/ 	.word	0x00002d30
        /*0428*/ 	.word	0x000000ff
        /*042c*/ 	.word	0x00000000
        /*0430*/ 	.short	0x010a
        /*0432*/ 	.byte	0x04
	.zero		1


	//   ....[47]....
        /*0434*/ 	.word	0x00002dc0
        /*0438*/ 	.word	0x000000ff
        /*043c*/ 	.word	0x00000000
        /*0440*/ 	.short	0x010a
        /*0442*/ 	.byte	0x05
	.zero		1


	//   ....[48]....
        /*0444*/ 	.word	0x00002e50
        /*0448*/ 	.word	0x000000ff
        /*044c*/ 	.word	0x00000000
        /*0450*/ 	.short	0x010a
        /*0452*/ 	.byte	0x05
	.zero		1


	//   ....[49]....
        /*0454*/ 	.word	0x00002ef0
        /*0458*/ 	.word	0x00000000
        /*045c*/ 	.word	0x00000000
        /*0460*/ 	.short	0x010a
        /*0462*/ 	.byte	0xff
	.zero		1


	//   ....[50]....
        /*0464*/ 	.word	0x00003010
        /*0468*/ 	.word	0x00000002
        /*046c*/ 	.word	0x000000f0
        /*0470*/ 	.short	0x010a
        /*0472*/ 	.byte	0xff
	.zero		1


	//   ....[51]....
        /*0474*/ 	.word	0x00003080
        /*0478*/ 	.word	0x00000002
        /*047c*/ 	.word	0x00000000
        /*0480*/ 	.short	0x0101
        /*0482*/ 	.byte	0xff
	.zero		1


	//   ....[52]....
        /*0484*/ 	.word	0x000030a0
        /*0488*/ 	.word	0x000000ff
        /*048c*/ 	.word	0x000000a0
        /*0490*/ 	.short	0x010a
        /*0492*/ 	.byte	0x04
	.zero		1


	//   ....[53]....
        /*0494*/ 	.word	0x000031c0
        /*0498*/ 	.word	0x00000002
        /*049c*/ 	.word	0x00000090
        /*04a0*/ 	.short	0x010a
        /*04a2*/ 	.byte	0xff
	.zero		1


	//   ....[54]....
        /*04a4*/ 	.word	0x000032c0
        /*04a8*/ 	.word	0x00000002
        /*04ac*/ 	.word	0x00000000
        /*04b0*/ 	.short	0x0101
        /*04b2*/ 	.byte	0xff
	.zero		1


	//   ....[55]....
        /*04b4*/ 	.word	0x00003350
        /*04b8*/ 	.word	0x000000ff
        /*04bc*/ 	.word	0x000000a0
        /*04c0*/ 	.short	0x0106
        /*04c2*/ 	.byte	0x04
	.zero		1


	//   ....[56]....
        /*04c4*/ 	.word	0x00003370
        /*04c8*/ 	.word	0x000000ff
        /*04cc*/ 	.word	0x000000a0
        /*04d0*/ 	.short	0x010a
        /*04d2*/ 	.byte	0x04
	.zero		1


	//   ....[57]....
        /*04d4*/ 	.word	0x00003400
        /*04d8*/ 	.word	0x000000ff
        /*04dc*/ 	.word	0x000000a0
        /*04e0*/ 	.short	0x0106
        /*04e2*/ 	.byte	0x07
	.zero		1


	//   ....[58]....
        /*04e4*/ 	.word	0x00003440
        /*04e8*/ 	.word	0x00000000
        /*04ec*/ 	.word	0x000000a0
        /*04f0*/ 	.short	0x010a
        /*04f2*/ 	.byte	0xff
	.zero		1


	//   ....[59]....
        /*04f4*/ 	.word	0x00003680
        /*04f8*/ 	.word	0x000000ff
        /*04fc*/ 	.word	0x00000008
        /*0500*/ 	.short	0x010a
        /*0502*/ 	.byte	0x05
	.zero		1


	//   ....[60]....
        /*0504*/ 	.word	0x000036a0
        /*0508*/ 	.word	0x000000ff
        /*050c*/ 	.word	0x00000008
        /*0510*/ 	.short	0x010a
        /*0512*/ 	.byte	0x05
	.zero		1


	//   ....[61]....
        /*0514*/ 	.word	0x00003830
        /*0518*/ 	.word	0x000000ff
        /*051c*/ 	.word	0x00000008
        /*0520*/ 	.short	0x010a
        /*0522*/ 	.byte	0x05
	.zero		1


	//   ....[62]....
        /*0524*/ 	.word	0x00003850
        /*0528*/ 	.word	0x000000ff
        /*052c*/ 	.word	0x00000008
        /*0530*/ 	.short	0x010a
        /*0532*/ 	.byte	0x05
	.zero		1


	//   ....[63]....
        /*0534*/ 	.word	0x00003910
        /*0538*/ 	.word	0x000000ff
        /*053c*/ 	.word	0x00000000
        /*0540*/ 	.short	0x0101
        /*0542*/ 	.byte	0x04
	.zero		1


	//   ....[64]....
        /*0544*/ 	.word	0x00003cd0
        /*0548*/ 	.word	0x00000000
        /*054c*/ 	.word	0x00000090
        /*0550*/ 	.short	0x010a
        /*0552*/ 	.byte	0xff
	.zero		1


	//   ....[65]....
        /*0554*/ 	.word	0x00003d90
        /*0558*/ 	.word	0x00000000
        /*055c*/ 	.word	0x00000000
        /*0560*/ 	.short	0x0101
        /*0562*/ 	.byte	0xff
	.zero		1


	//   ....[66]....
        /*0564*/ 	.word	0x00003e50
        /*0568*/ 	.word	0x000000ff
        /*056c*/ 	.word	0x00000000
        /*0570*/ 	.short	0x010a
        /*0572*/ 	.byte	0x04
	.zero		1


	//   ....[67]....
        /*0574*/ 	.word	0x00003e60
        /*0578*/ 	.word	0x000000ff
        /*057c*/ 	.word	0x000000d0
        /*0580*/ 	.short	0x010a
        /*0582*/ 	.byte	0x2e
	.zero		1


	//   ....[68]....
        /*0584*/ 	.word	0x00003f10
        /*0588*/ 	.word	0x000000ff
        /*058c*/ 	.word	0x00000000
        /*0590*/ 	.short	0x010a
        /*0592*/ 	.byte	0x07
	.zero		1


	//   ....[69]....
        /*0594*/ 	.word	0x00004040
        /*0598*/ 	.word	0x000000ff
        /*059c*/ 	.word	0x00000000
        /*05a0*/ 	.short	0x010a
        /*05a2*/ 	.byte	0x04
	.zero		1


	//   ....[70]....
        /*05a4*/ 	.word	0x00004480
        /*05a8*/ 	.word	0x000000ff
        /*05ac*/ 	.word	0x00000000
        /*05b0*/ 	.short	0x010a
        /*05b2*/ 	.byte	0x04
	.zero		1


	//   ....[71]....
        /*05b4*/ 	.word	0x00004510
        /*05b8*/ 	.word	0x000000ff
        /*05bc*/ 	.word	0x00000000
        /*05c0*/ 	.short	0x010a
        /*05c2*/ 	.byte	0x05
	.zero		1


	//   ....[72]....
        /*05c4*/ 	.word	0x000045a0
        /*05c8*/ 	.word	0x000000ff
        /*05cc*/ 	.word	0x00000000
        /*05d0*/ 	.short	0x010a
        /*05d2*/ 	.byte	0x05
	.zero		1


	//   ....[73]....
        /*05d4*/ 	.word	0x00004640
        /*05d8*/ 	.word	0x00000000
        /*05dc*/ 	.word	0x00000000
        /*05e0*/ 	.short	0x010a
        /*05e2*/ 	.byte	0xff
	.zero		1


	//   ....[74]....
        /*05e4*/ 	.word	0x00004680
        /*05e8*/ 	.word	0x00000000
        /*05ec*/ 	.word	0x00000000
        /*05f0*/ 	.short	0x010a
        /*05f2*/ 	.byte	0xff
	.zero		1


	//   ....[75]....
        /*05f4*/ 	.word	0x000046f0
        /*05f8*/ 	.word	0x000000ff
        /*05fc*/ 	.word	0x00000000
        /*0600*/ 	.short	0x0101
        /*0602*/ 	.byte	0x04
	.zero		1


	//   ....[76]....
        /*0604*/ 	.word	0x00004730
        /*0608*/ 	.word	0x000000ff
        /*060c*/ 	.word	0x00000110
        /*0610*/ 	.short	0x010a
        /*0612*/ 	.byte	0x29
	.zero		1


	//   ....[77]....
        /*0614*/ 	.word	0x00004780
        /*0618*/ 	.word	0x000000ff
        /*061c*/ 	.word	0x00000000
        /*0620*/ 	.short	0x0101
        /*0622*/ 	.byte	0x04
	.zero		1


	//   ....[78]....
        /*0624*/ 	.word	0x00004c00
        /*0628*/ 	.word	0x0000000c
        /*062c*/ 	.word	0x00000090
        /*0630*/ 	.short	0x010a
        /*0632*/ 	.byte	0xff
	.zero		1


	//   ....[79]....
        /*0634*/ 	.word	0x00004d70
        /*0638*/ 	.word	0x00000000
        /*063c*/ 	.word	0x00000000
        /*0640*/ 	.short	0x0101
        /*0642*/ 	.byte	0xff
	.zero		1


	//   ....[80]....
        /*0644*/ 	.word	0x00005210
        /*0648*/ 	.word	0x000000ff
        /*064c*/ 	.word	0x00000088
        /*0650*/ 	.short	0x010a
        /*0652*/ 	.byte	0x15
	.zero		1


	//   ....[81]....
        /*0654*/ 	.word	0x00005390
        /*0658*/ 	.word	0x000000ff
        /*065c*/ 	.word	0x00000060
        /*0660*/ 	.short	0x010a
        /*0662*/ 	.byte	0x15
	.zero		1


	//   ....[82]....
        /*0664*/ 	.word	0x00005510
        /*0668*/ 	.word	0x000000ff
        /*066c*/ 	.word	0x00000040
        /*0670*/ 	.short	0x010b
        /*0672*/ 	.byte	0x15
	.zero		1


	//   ....[83]....
        /*0674*/ 	.word	0x00005520
        /*0678*/ 	.word	0x000000ff
        /*067c*/ 	.word	0x00000000
        /*0680*/ 	.short	0x0101
        /*0682*/ 	.byte	0x06
	.zero		1


	//   ....[84]....
        /*0684*/ 	.word	0x00005530
        /*0688*/ 	.word	0x000000ff
        /*068c*/ 	.word	0x00000068
        /*0690*/ 	.short	0x010a
        /*0692*/ 	.byte	0x15
	.zero		1


	//   ....[85]....
        /*0694*/ 	.word	0x00005670
        /*0698*/ 	.word	0x000000ff
        /*069c*/ 	.word	0x00000048
        /*06a0*/ 	.short	0x010b
        /*06a2*/ 	.byte	0x15
	.zero		1


	//   ....[86]....
        /*06a4*/ 	.word	0x00005680
        /*06a8*/ 	.word	0x000000ff
        /*06ac*/ 	.word	0x00000000
        /*06b0*/ 	.short	0x0101
        /*06b2*/ 	.byte	0x07
	.zero		1


	//   ....[87]....
        /*06b4*/ 	.word	0x00005690
        /*06b8*/ 	.word	0x000000ff
        /*06bc*/ 	.word	0x00000070
        /*06c0*/ 	.short	0x010a
        /*06c2*/ 	.byte	0x15
	.zero		1


	//   ....[88]....
        /*06c4*/ 	.word	0x000057e0
        /*06c8*/ 	.word	0x000000ff
        /*06cc*/ 	.word	0x00000050
        /*06d0*/ 	.short	0x010b
        /*06d2*/ 	.byte	0x15
	.zero		1


	//   ....[89]....
        /*06d4*/ 	.word	0x000057f0
        /*06d8*/ 	.word	0x000000ff
        /*06dc*/ 	.word	0x00000000
        /*06e0*/ 	.short	0x0101
        /*06e2*/ 	.byte	0x1d
	.zero		1


	//   ....[90]....
        /*06e4*/ 	.word	0x00005800
        /*06e8*/ 	.word	0x000000ff
        /*06ec*/ 	.word	0x00000078
        /*06f0*/ 	.short	0x010a
        /*06f2*/ 	.byte	0x15
	.zero		1


	//   ....[91]....
        /*06f4*/ 	.word	0x00005960
        /*06f8*/ 	.word	0x000000ff
        /*06fc*/ 	.word	0x00000058
        /*0700*/ 	.short	0x010b
        /*0702*/ 	.byte	0x15
	.zero		1


	//   ....[92]....
        /*0704*/ 	.word	0x00005970
        /*0708*/ 	.word	0x000000ff
        /*070c*/ 	.word	0x00000000
        /*0710*/ 	.short	0x0101
        /*0712*/ 	.byte	0x18
	.zero		1


	//   ....[93]....
        /*0714*/ 	.word	0x00005980
        /*0718*/ 	.word	0x000000ff
        /*071c*/ 	.word	0x00000060
        /*0720*/ 	.short	0x010a
        /*0722*/ 	.byte	0x15
	.zero		1


	//   ....[94]....
        /*0724*/ 	.word	0x00005ae0
        /*0728*/ 	.word	0x000000ff
        /*072c*/ 	.word	0x00000040
        /*0730*/ 	.short	0x010b
        /*0732*/ 	.byte	0x15
	.zero		1


	//   ....[95]....
        /*0734*/ 	.word	0x00005af0
        /*0738*/ 	.word	0x000000ff
        /*073c*/ 	.word	0x00000000
        /*0740*/ 	.short	0x0101
        /*0742*/ 	.byte	0x06
	.zero		1


	//   ....[96]....
        /*0744*/ 	.word	0x00005b00
        /*0748*/ 	.word	0x000000ff
        /*074c*/ 	.word	0x00000068
        /*0750*/ 	.short	0x010a
        /*0752*/ 	.byte	0x15
	.zero		1


	//   ....[97]....
        /*0754*/ 	.word	0x00005c60
        /*0758*/ 	.word	0x000000ff
        /*075c*/ 	.word	0x00000048
        /*0760*/ 	.short	0x010b
        /*0762*/ 	.byte	0x15
	.zero		1


	//   ....[98]....
        /*0764*/ 	.word	0x00005c70
        /*0768*/ 	.word	0x000000ff
        /*076c*/ 	.word	0x00000000
        /*0770*/ 	.short	0x0101
        /*0772*/ 	.byte	0x07
	.zero		1


	//   ....[99]....
        /*0774*/ 	.word	0x00005c80
        /*0778*/ 	.word	0x000000ff
        /*077c*/ 	.word	0x00000070
        /*0780*/ 	.short	0x010a
        /*0782*/ 	.byte	0x15
	.zero		1


	//   ....[100]....
        /*0784*/ 	.word	0x00005dd0
        /*0788*/ 	.word	0x000000ff
        /*078c*/ 	.word	0x00000050
        /*0790*/ 	.short	0x010b
        /*0792*/ 	.byte	0x15
	.zero		1


	//   ....[101]....
        /*0794*/ 	.word	0x00005de0
        /*0798*/ 	.word	0x000000ff
        /*079c*/ 	.word	0x00000000
        /*07a0*/ 	.short	0x0101
        /*07a2*/ 	.byte	0x1d
	.zero		1


	//   ....[102]....
        /*07a4*/ 	.word	0x00005df0
        /*07a8*/ 	.word	0x000000ff
        /*07ac*/ 	.word	0x00000078
        /*07b0*/ 	.short	0x010a
        /*07b2*/ 	.byte	0x15
	.zero		1


	//   ....[103]....
        /*07b4*/ 	.word	0x00005fe0
        /*07b8*/ 	.word	0x000000ff
        /*07bc*/ 	.word	0x00000058
        /*07c0*/ 	.short	0x010b
        /*07c2*/ 	.byte	0x15
	.zero		1


	//   ....[104]....
        /*07c4*/ 	.word	0x00005ff0
        /*07c8*/ 	.word	0x000000ff
        /*07cc*/ 	.word	0x00000000
        /*07d0*/ 	.short	0x0101
        /*07d2*/ 	.byte	0x18
	.zero		1


	//   ....[105]....
        /*07d4*/ 	.word	0x00006010
        /*07d8*/ 	.word	0x000000ff
        /*07dc*/ 	.word	0x00000060
        /*07e0*/ 	.short	0x010a
        /*07e2*/ 	.byte	0x15
	.zero		1


	//   ....[106]....
        /*07e4*/ 	.word	0x00006030
        /*07e8*/ 	.word	0x000000ff
        /*07ec*/ 	.word	0x00000068
        /*07f0*/ 	.short	0x010a
        /*07f2*/ 	.byte	0x15
	.zero		1


	//   ....[107]....
        /*07f4*/ 	.word	0x00006050
        /*07f8*/ 	.word	0x000000ff
        /*07fc*/ 	.word	0x00000070
        /*0800*/ 	.short	0x010a
        /*0802*/ 	.byte	0x15
	.zero		1


	//   ....[108]....
        /*0804*/ 	.word	0x000060a0
        /*0808*/ 	.word	0x00000002
        /*080c*/ 	.word	0x00000078
        /*0810*/ 	.short	0x010a
        /*0812*/ 	.byte	0xff
	.zero		1


	//   ....[109]....
        /*0814*/ 	.word	0x000063b0
        /*0818*/ 	.word	0x00000000
        /*081c*/ 	.word	0x00000090
        /*0820*/ 	.short	0x010a
        /*0822*/ 	.byte	0xff
	.zero		1


	//   ....[110]....
        /*0824*/ 	.word	0x00006480
        /*0828*/ 	.word	0x00000000
        /*082c*/ 	.word	0x00000000
        /*0830*/ 	.short	0x0101
        /*0832*/ 	.byte	0xff
	.zero		1


	//   ....[111]....
        /*0834*/ 	.word	0x00007050
        /*0838*/ 	.word	0x000000ff
        /*083c*/ 	.word	0x00000040
        /*0840*/ 	.short	0x010a
        /*0842*/ 	.byte	0x2b
	.zero		1


	//   ....[112]....
        /*0844*/ 	.word	0x00007080
        /*0848*/ 	.word	0x00000049
        /*084c*/ 	.word	0x000000b0
        /*0850*/ 	.short	0x010a
        /*0852*/ 	.byte	0xff
	.zero		1


	//   ....[113]....
        /*0854*/ 	.word	0x00007170
        /*0858*/ 	.word	0x000000ff
        /*085c*/ 	.word	0x00000040
        /*0860*/ 	.short	0x010a
        /*0862*/ 	.byte	0x2b
	.zero		1


	//   ....[114]....
        /*0864*/ 	.word	0x00007260
        /*0868*/ 	.word	0x00000049
        /*086c*/ 	.word	0x000000b0
        /*0870*/ 	.short	0x010a
        /*0872*/ 	.byte	0xff
	.zero		1


	//   ....[115]....
        /*0874*/ 	.word	0x00007830
        /*0878*/ 	.word	0x00000000
        /*087c*/ 	.word	0x00000000
        /*0880*/ 	.short	0x0101
        /*0882*/ 	.byte	0xff
	.zero		1


	//   ....[116]....
        /*0884*/ 	.word	0x00007840
        /*0888*/ 	.word	0x00000002
        /*088c*/ 	.word	0x00000040
        /*0890*/ 	.short	0x010a
        /*0892*/ 	.byte	0xff
	.zero		1


	//   ....[117]....
        /*0894*/ 	.word	0x00007920
        /*0898*/ 	.word	0x00000002
        /*089c*/ 	.word	0x00000040
        /*08a0*/ 	.short	0x010a
        /*08a2*/ 	.byte	0xff
	.zero		1


	//   ....[118]....
        /*08a4*/ 	.word	0x00007f80
        /*08a8*/ 	.word	0x00000010
        /*08ac*/ 	.word	0x00000000
        /*08b0*/ 	.short	0x0101
        /*08b2*/ 	.byte	0xff
	.zero		1


	//   ....[119]....
        /*08b4*/ 	.word	0x00007fa0
        /*08b8*/ 	.word	0x00000000
        /*08bc*/ 	.word	0x00000040
        /*08c0*/ 	.short	0x010a
        /*08c2*/ 	.byte	0xff
	.zero		1


	//   ....[120]....
        /*08c4*/ 	.word	0x00008070
        /*08c8*/ 	.word	0x00000000
        /*08cc*/ 	.word	0x00000040
        /*08d0*/ 	.short	0x010a
        /*08d2*/ 	.byte	0xff
	.zero		1


	//   ....[121]....
        /*08d4*/ 	.word	0x000086e0
        /*08d8*/ 	.word	0x00000010
        /*08dc*/ 	.word	0x00000000
        /*08e0*/ 	.short	0x0101
        /*08e2*/ 	.byte	0xff
	.zero		1


	//   ....[122]....
        /*08e4*/ 	.word	0x00008700
        /*08e8*/ 	.word	0x00000000
        /*08ec*/ 	.word	0x00000040
        /*08f0*/ 	.short	0x010a
        /*08f2*/ 	.byte	0xff
	.zero		1


	//   ....[123]....
        /*08f4*/ 	.word	0x000087d0
        /*08f8*/ 	.word	0x00000000
        /*08fc*/ 	.word	0x00000040
        /*0900*/ 	.short	0x010a
        /*0902*/ 	.byte	0xff
	.zero		1


	//   ....[124]....
        /*0904*/ 	.word	0x00008e70
        /*0908*/ 	.word	0x00000010
        /*090c*/ 	.word	0x00000000
        /*0910*/ 	.short	0x0101
        /*0912*/ 	.byte	0xff
	.zero		1


	//   ....[125]....
        /*0914*/ 	.word	0x00008e90
        /*0918*/ 	.word	0x00000000
        /*091c*/ 	.word	0x00000040
        /*0920*/ 	.short	0x010a
        /*0922*/ 	.byte	0xff
	.zero		1


	//   ....[126]....
        /*0924*/ 	.word	0x00008f60
        /*0928*/ 	.word	0x00000000
        /*092c*/ 	.word	0x00000040
        /*0930*/ 	.short	0x010a
        /*0932*/ 	.byte	0xff
	.zero		1


	//   ....[127]....
        /*0934*/ 	.word	0x00009640
        /*0938*/ 	.word	0x00000010
        /*093c*/ 	.word	0x00000000
        /*0940*/ 	.short	0x0101
        /*0942*/ 	.byte	0xff
	.zero		1


	//   ....[128]....
        /*0944*/ 	.word	0x00009660
        /*0948*/ 	.word	0x00000000
        /*094c*/ 	.word	0x00000040
        /*0950*/ 	.short	0x010a
        /*0952*/ 	.byte	0xff
	.zero		1


	//   ....[129]....
        /*0954*/ 	.word	0x00009730
        /*0958*/ 	.word	0x00000000
        /*095c*/ 	.word	0x00000040
        /*0960*/ 	.short	0x010a
        /*0962*/ 	.byte	0xff
	.zero		1


	//   ....[130]....
        /*0964*/ 	.word	0x00009de0
        /*0968*/ 	.word	0x00000010
        /*096c*/ 	.word	0x00000000
        /*0970*/ 	.short	0x0101
        /*0972*/ 	.byte	0xff
	.zero		1


	//   ....[131]....
        /*0974*/ 	.word	0x00009e00
        /*0978*/ 	.word	0x00000000
        /*097c*/ 	.word	0x00000040
        /*0980*/ 	.short	0x010a
        /*0982*/ 	.byte	0xff
	.zero		1


	//   ....[132]....
        /*0984*/ 	.word	0x00009ed0
        /*0988*/ 	.word	0x00000000
        /*098c*/ 	.word	0x00000040
        /*0990*/ 	.short	0x010a
        /*0992*/ 	.byte	0xff
	.zero		1


	//   ....[133]....
        /*0994*/ 	.word	0x0000a580
        /*0998*/ 	.word	0x00000010
        /*099c*/ 	.word	0x00000000
        /*09a0*/ 	.short	0x0101
        /*09a2*/ 	.byte	0xff
	.zero		1


	//   ....[134]....
        /*09a4*/ 	.word	0x0000a5a0
        /*09a8*/ 	.word	0x00000000
        /*09ac*/ 	.word	0x00000040
        /*09b0*/ 	.short	0x010a
        /*09b2*/ 	.byte	0xff
	.zero		1


	//   ....[135]....
        /*09b4*/ 	.word	0x0000a670
        /*09b8*/ 	.word	0x00000000
        /*09bc*/ 	.word	0x00000040
        /*09c0*/ 	.short	0x010a
        /*09c2*/ 	.byte	0xff
	.zero		1


	//   ....[136]....
        /*09c4*/ 	.word	0x0000a8e0
        /*09c8*/ 	.word	0x00000049
        /*09cc*/ 	.word	0x00000000
        /*09d0*/ 	.short	0x0101
        /*09d2*/ 	.byte	0xff
	.zero		1


	//   ....[137]....
        /*09d4*/ 	.word	0x0000ad20
        /*09d8*/ 	.word	0x00000000
        /*09dc*/ 	.word	0x00000000
        /*09e0*/ 	.short	0x0101
        /*09e2*/ 	.byte	0xff
	.zero		1


	//   ....[138]....
        /*09e4*/ 	.word	0x0000afe0
        /*09e8*/ 	.word	0x000000ff
        /*09ec*/ 	.word	0x00000000
        /*09f0*/ 	.short	0x0101
        /*09f2*/ 	.byte	0x06
	.zero		1


	//   ....[139]....
        /*09f4*/ 	.word	0x0000b000
        /*09f8*/ 	.word	0x00000000
        /*09fc*/ 	.word	0x00000100
        /*0a00*/ 	.short	0x010a
        /*0a02*/ 	.byte	0xff
	.zero		1


	//   ....[140]....
        /*0a04*/ 	.word	0x0000b060
        /*0a08*/ 	.word	0x00000000
        /*0a0c*/ 	.word	0x00000020
        /*0a10*/ 	.short	0x010a
        /*0a12*/ 	.byte	0xff
	.zero		1


	//   ....[141]....
        /*0a14*/ 	.word	0x0000b0c0
        /*0a18*/ 	.word	0x00000000
        /*0a1c*/ 	.word	0x00000020
        /*0a20*/ 	.short	0x010a
        /*0a22*/ 	.byte	0xff
	.zero		1


	//   ....[142]....
        /*0a24*/ 	.word	0x0000b110
        /*0a28*/ 	.word	0x00000003
        /*0a2c*/ 	.word	0x00000090
        /*0a30*/ 	.short	0x010a
        /*0a32*/ 	.byte	0xff
	.zero		1


	//   ....[143]....
        /*0a34*/ 	.word	0x0000b170
        /*0a38*/ 	.word	0x00000000
        /*0a3c*/ 	.word	0x00000000
        /*0a40*/ 	.short	0x010a
        /*0a42*/ 	.byte	0xff
	.zero		1


	//   ....[144]....
        /*0a44*/ 	.word	0x0000b1d0
        /*0a48*/ 	.word	0x00000000
        /*0a4c*/ 	.word	0x00000000
        /*0a50*/ 	.short	0x010a
        /*0a52*/ 	.byte	0xff
	.zero		1


	//   ....[145]....
        /*0a54*/ 	.word	0x0000b230
        /*0a58*/ 	.word	0x00000000
        /*0a5c*/ 	.word	0x00000000
        /*0a60*/ 	.short	0x010a
        /*0a62*/ 	.byte	0xff
	.zero		1


	//   ....[146]....
        /*0a64*/ 	.word	0x0000b280
        /*0a68*/ 	.word	0x00000002
        /*0a6c*/ 	.word	0x000000f0
        /*0a70*/ 	.short	0x010a
        /*0a72*/ 	.byte	0xff
	.zero		1


	//   ....[147]....
        /*0a74*/ 	.word	0x0000b2e0
        /*0a78*/ 	.word	0x00000002
        /*0a7c*/ 	.word	0x000000a0
        /*0a80*/ 	.short	0x010a
        /*0a82*/ 	.byte	0xff
	.zero		1


	//   ....[148]....
        /*0a84*/ 	.word	0x0000b330
        /*0a88*/ 	.word	0x00000002
        /*0a8c*/ 	.word	0x00000090
        /*0a90*/ 	.short	0x010a
        /*0a92*/ 	.byte	0xff
	.zero		1


	//   ....[149]....
        /*0a94*/ 	.word	0x0000b390
        /*0a98*/ 	.word	0x00000000
        /*0a9c*/ 	.word	0x000000a0
        /*0aa0*/ 	.short	0x010a
        /*0aa2*/ 	.byte	0xff
	.zero		1


	//   ....[150]....
        /*0aa4*/ 	.word	0x0000b3f0
        /*0aa8*/ 	.word	0x00000005
        /*0aac*/ 	.word	0x00000008
        /*0ab0*/ 	.short	0x010a
        /*0ab2*/ 	.byte	0xff
	.zero		1


	//   ....[151]....
        /*0ab4*/ 	.word	0x0000b4e0
        /*0ab8*/ 	.word	0x00000000
        /*0abc*/ 	.word	0x00000008
        /*0ac0*/ 	.short	0x010a
        /*0ac2*/ 	.byte	0xff
	.zero		1


	//   ....[152]....
        /*0ac4*/ 	.word	0x0000b530
        /*0ac8*/ 	.word	0x00000000
        /*0acc*/ 	.word	0x00000090
        /*0ad0*/ 	.short	0x010a
        /*0ad2*/ 	.byte	0xff
	.zero		1


	//   ....[153]....
        /*0ad4*/ 	.word	0x0000b590
        /*0ad8*/ 	.word	0x00000000
        /*0adc*/ 	.word	0x000000d0
        /*0ae0*/ 	.short	0x010a
        /*0ae2*/ 	.byte	0xff
	.zero		1


	//   ....[154]....
        /*0ae4*/ 	.word	0x0000b5f0
        /*0ae8*/ 	.word	0x00000000
        /*0aec*/ 	.word	0x00000000
        /*0af0*/ 	.short	0x010a
        /*0af2*/ 	.byte	0xff
	.zero		1


	//   ....[155]....
        /*0af4*/ 	.word	0x0000b650
        /*0af8*/ 	.word	0x00000000
        /*0afc*/ 	.word	0x00000000
        /*0b00*/ 	.short	0x010a
        /*0b02*/ 	.byte	0xff
	.zero		1


	//   ....[156]....
        /*0b04*/ 	.word	0x0000b6b0
        /*0b08*/ 	.word	0x00000000
        /*0b0c*/ 	.word	0x00000000
        /*0b10*/ 	.short	0x010a
        /*0b12*/ 	.byte	0xff
	.zero		1


	//   ....[157]....
        /*0b14*/ 	.word	0x0000b710
        /*0b18*/ 	.word	0x00000000
        /*0b1c*/ 	.word	0x00000000
        /*0b20*/ 	.short	0x010a
        /*0b22*/ 	.byte	0xff
	.zero		1


	//   ....[158]....
        /*0b24*/ 	.word	0x0000b770
        /*0b28*/ 	.word	0x00000000
        /*0b2c*/ 	.word	0x00000110
        /*0b30*/ 	.short	0x010a
        /*0b32*/ 	.byte	0xff
	.zero		1


	//   ....[159]....
        /*0b34*/ 	.word	0x0000b7c0
        /*0b38*/ 	.word	0x0000000c
        /*0b3c*/ 	.word	0x00000090
        /*0b40*/ 	.short	0x010a
        /*0b42*/ 	.byte	0xff
	.zero		1


	//   ....[160]....
        /*0b44*/ 	.word	0x0000b820
        /*0b48*/ 	.word	0x00000000
        /*0b4c*/ 	.word	0x00000088
        /*0b50*/ 	.short	0x010a
        /*0b52*/ 	.byte	0xff
	.zero		1


	//   ....[161]....
        /*0b54*/ 	.word	0x0000b880
        /*0b58*/ 	.word	0x00000000
        /*0b5c*/ 	.word	0x00000060
        /*0b60*/ 	.short	0x010a
        /*0b62*/ 	.byte	0xff
	.zero		1


	//   ....[162]....
        /*0b64*/ 	.word	0x0000b8e0
        /*0b68*/ 	.word	0x00000000
        /*0b6c*/ 	.word	0x00000068
        /*0b70*/ 	.short	0x010a
        /*0b72*/ 	.byte	0xff
	.zero		1


	//   ....[163]....
        /*0b74*/ 	.word	0x0000b940
        /*0b78*/ 	.word	0x00000000
        /*0b7c*/ 	.word	0x00000070
        /*0b80*/ 	.short	0x010a
        /*0b82*/ 	.byte	0xff
	.zero		1


	//   ....[164]....
        /*0b84*/ 	.word	0x0000b9a0
        /*0b88*/ 	.word	0x00000000
        /*0b8c*/ 	.word	0x00000078
        /*0b90*/ 	.short	0x010a
        /*0b92*/ 	.byte	0xff
	.zero		1


	//   ....[165]....
        /*0b94*/ 	.word	0x0000ba00
        /*0b98*/ 	.word	0x00000000
        /*0b9c*/ 	.word	0x00000060
        /*0ba0*/ 	.short	0x010a
        /*0ba2*/ 	.byte	0xff
	.zero		1


	//   ....[166]....
        /*0ba4*/ 	.word	0x0000ba60
        /*0ba8*/ 	.word	0x00000000
        /*0bac*/ 	.word	0x00000068
        /*0bb0*/ 	.short	0x010a
        /*0bb2*/ 	.byte	0xff
	.zero		1


	//   ....[167]....
        /*0bb4*/ 	.word	0x0000bac0
        /*0bb8*/ 	.word	0x00000000
        /*0bbc*/ 	.word	0x00000070
        /*0bc0*/ 	.short	0x010a
        /*0bc2*/ 	.byte	0xff
	.zero		1


	//   ....[168]....
        /*0bc4*/ 	.word	0x0000bb20
        /*0bc8*/ 	.word	0x00000000
        /*0bcc*/ 	.word	0x00000078
        /*0bd0*/ 	.short	0x010a
        /*0bd2*/ 	.byte	0xff
	.zero		1


	//   ....[169]....
        /*0bd4*/ 	.word	0x0000bb80
        /*0bd8*/ 	.word	0x00000000
        /*0bdc*/ 	.word	0x00000060
        /*0be0*/ 	.short	0x010a
        /*0be2*/ 	.byte	0xff
	.zero		1


	//   ....[170]....
        /*0be4*/ 	.word	0x0000bbe0
        /*0be8*/ 	.word	0x00000000
        /*0bec*/ 	.word	0x00000068
        /*0bf0*/ 	.short	0x010a
        /*0bf2*/ 	.byte	0xff
	.zero		1


	//   ....[171]....
        /*0bf4*/ 	.word	0x0000bc40
        /*0bf8*/ 	.word	0x00000002
        /*0bfc*/ 	.word	0x00000070
        /*0c00*/ 	.short	0x010a
        /*0c02*/ 	.byte	0xff
	.zero		1


	//   ....[172]....
        /*0c04*/ 	.word	0x0000bc90
        /*0c08*/ 	.word	0x00000000
        /*0c0c*/ 	.word	0x00000090
        /*0c10*/ 	.short	0x010a
        /*0c12*/ 	.byte	0xff
	.zero		1


	//   ....[173]....
        /*0c14*/ 	.word	0x0000bcf0
        /*0c18*/ 	.word	0x00000002
        /*0c1c*/ 	.word	0x00000040
        /*0c20*/ 	.short	0x010a
        /*0c22*/ 	.byte	0xff
	.zero		1


	//   ....[174]....
        /*0c24*/ 	.word	0x0000bd40
        /*0c28*/ 	.word	0x00000049
        /*0c2c*/ 	.word	0x000000b0
        /*0c30*/ 	.short	0x010a
        /*0c32*/ 	.byte	0xff
	.zero		1


	//   ....[175]....
        /*0c34*/ 	.word	0x0000bd90
        /*0c38*/ 	.word	0x00000002
        /*0c3c*/ 	.word	0x00000040
        /*0c40*/ 	.short	0x010a
        /*0c42*/ 	.byte	0xff
	.zero		1


	//   ....[176]....
        /*0c44*/ 	.word	0x0000bde0
        /*0c48*/ 	.word	0x00000000
        /*0c4c*/ 	.word	0x00000040
        /*0c50*/ 	.short	0x010a
        /*0c52*/ 	.byte	0xff
	.zero		1


	//   ....[177]....
        /*0c54*/ 	.word	0x0000be30
        /*0c58*/ 	.word	0x00000000
        /*0c5c*/ 	.word	0x00000040
        /*0c60*/ 	.short	0x010a
        /*0c62*/ 	.byte	0xff
	.zero		1


	//   ....[178]....
        /*0c64*/ 	.word	0x0000be80
        /*0c68*/ 	.word	0x00000000
        /*0c6c*/ 	.word	0x00000040
        /*0c70*/ 	.short	0x010a
        /*0c72*/ 	.byte	0xff
	.zero		1


	//   ....[179]....
        /*0c74*/ 	.word	0x0000bed0
        /*0c78*/ 	.word	0x00000000
        /*0c7c*/ 	.word	0x00000040
        /*0c80*/ 	.short	0x010a
        /*0c82*/ 	.byte	0xff
	.zero		1


	//   ....[180]....
        /*0c84*/ 	.word	0x0000bf20
        /*0c88*/ 	.word	0x00000000
        /*0c8c*/ 	.word	0x00000040
        /*0c90*/ 	.short	0x010a
        /*0c92*/ 	.byte	0xff
	.zero		1


	//   ....[181]....
        /*0c94*/ 	.word	0x0000bf70
        /*0c98*/ 	.word	0x00000000
        /*0c9c*/ 	.word	0x00000040
        /*0ca0*/ 	.short	0x010a
        /*0ca2*/ 	.byte	0xff
	.zero		1


	//----- nvinfo : EIATTR_NUM_MBARRIERS
	.align		4
.L_47:
        /*0ca4*/ 	.byte	0x03, 0x38
        /*0ca6*/ 	.short	0x0023


	//----- nvinfo : EIATTR_EXIT_INSTR_OFFSETS
	.align		4
        /*0ca8*/ 	.byte	0x04, 0x1c
        /*0caa*/ 	.short	(.L_49 - .L_48)


	//   ....[0]....
.L_48:
        /*0cac*/ 	.word	0x00002f20


	//   ....[1]....
        /*0cb0*/ 	.word	0x00003410


	//   ....[2]....
        /*0cb4*/ 	.word	0x00003470


	//   ....[3]....
        /*0cb8*/ 	.word	0x000049b0


	//   ....[4]....
        /*0cbc*/ 	.word	0x000060d0


	//   ....[5]....
        /*0cc0*/ 	.word	0x00006110


	//   ....[6]....
        /*0cc4*/ 	.word	0x0000aee0


	//   ....[7]....
        /*0cc8*/ 	.word	0x0000af50


	//   ....[8]....
        /*0ccc*/ 	.word	0x0000af80


	//   ....[9]....
        /*0cd0*/ 	.word	0x0000aff0


	//----- nvinfo : EIATTR_MAX_THREADS
	.align		4
.L_49:
        /*0cd4*/ 	.byte	0x04, 0x05
        /*0cd6*/ 	.short	(.L_51 - .L_50)
.L_50:
        /*0cd8*/ 	.word	0x00000100
        /*0cdc*/ 	.word	0x00000001
        /*0ce0*/ 	.word	0x00000001


	//----- nvinfo : EIATTR_CRS_STACK_SIZE
	.align		4
.L_51:
        /*0ce4*/ 	.byte	0x04, 0x1e
        /*0ce6*/ 	.short	(.L_53 - .L_52)
.L_52:
        /*0ce8*/ 	.word	0x00000000


	//----- nvinfo : EIATTR_CBANK_PARAM_SIZE
	.align		4
.L_53:
        /*0cec*/ 	.byte	0x03, 0x19
        /*0cee*/ 	.short	0x0800


	//----- nvinfo : EIATTR_PARAM_CBANK
	.align		4
        /*0cf0*/ 	.byte	0x04, 0x0a
        /*0cf2*/ 	.short	(.L_55 - .L_54)
	.align		4
.L_54:
        /*0cf4*/ 	.word	index@(.nv.constant0._ZN7cutlass13device_kernelINS_4gemm6kernel13GemmUniversalIN4cute5tupleIJiiiiEEENS1_10collective13CollectiveMmaINS1_35MainloopSm100TmaUmmaWarpSpecializedILi4ELi2ELi4ENS5_IJNS4_1CILi4EEENSA_ILi2EEENSA_ILi1EEEEEEEENS5_IJNSA_ILi256EEENSA_ILi128EEENSA_ILi64EEEEEEfNS5_IJlSD_lEEEfSK_NS4_8TiledMMAINS4_8MMA_AtomIJNS4_23SM100_MMA_TF32_2x1SM_SSINS_10tfloat32_tESO_fLi256ELi128ELNS4_4UMMA5MajorE0ELSQ_0ELNSP_7ScaleInE0ELSR_0EEEEEENS4_6LayoutINS5_IJSD_SD_SD_EEENS5_IJNSA_ILi0EEESW_SW_EEEEENS5_IJNS4_10UnderscoreESZ_SZ_EEEEENS4_28SM100_TMA_2SM_LOAD_MULTICASTENS4_14ComposedLayoutINS4_7SwizzleILi3ELi4ELi3EEENS4_18smem_ptr_flag_bitsILi32EEENSU_INS5_IJNSA_ILi8EEENSA_ILi32EEEEEENS5_IJS19_SD_EEEEEEEvNS4_8identityES12_S1D_vS1E_EENS_8epilogue10collective18CollectiveEpilogueINS1G_23Sm100TmaWarpSpecializedILi4ELi2ELi16ELb1ELb0EEEJNS5_IJSH_SH_SI_EEENS5_IJNSU_ISH_SD_EENSU_INSA_ILi16EEESD_EEEEEfSK_fSK_NS1G_6fusion15FusionCallbacksIS1K_NS1Q_17LinearCombinationIffffLNS_15FloatRoundStyleE2EEES1L_S1P_JEEENS4_5SM1004TMEM4LOAD26SM100_TMEM_LOAD_32dp32b16xENS4_13SM90_TMA_LOADENS13_INS14_ILi2ELi4ELi3EEES17_NSU_INS5_IJS18_S1N_EEENS5_IJS1N_SD_EEEEEEENS4_39AutoVectorizingCopyWithAssumedAlignmentILi128EEENS4_14SM90_TMA_STOREES25_S27_S27_EEEvvEEEEvNT_6ParamsE)
        /*0cf8*/ 	.short	0x0380
        /*0cfa*/ 	.short	0x0800


	//----- nvinfo : EIATTR_SW_WAR
	.align		4
.L_55:
        /*0cfc*/ 	.byte	0x04, 0x36
        /*0cfe*/ 	.short	(.L_57 - .L_56)
.L_56:
        /*0d00*/ 	.word	0x00000008
.L_57:


//--------------------- .nv.callgraph             --------------------------
	.section	.nv.callgraph,"",@"SHT_CUDA_CALLGRAPH"
	.align	4
	.sectionentsize	8
	.align		4
        /*0000*/ 	.word	0x00000000
	.align		4
        /*0004*/ 	.word	0xffffffff
	.align		4
        /*0008*/ 	.word	index@(_ZN7cutlass13device_kernelINS_4gemm6kernel13GemmUniversalIN4cute5tupleIJiiiiEEENS1_10collective13CollectiveMmaINS1_35MainloopSm100TmaUmmaWarpSpecializedILi4ELi2ELi4ENS5_IJNS4_1CILi4EEENSA_ILi2EEENSA_ILi1EEEEEEEENS5_IJNSA_ILi256EEENSA_ILi128EEENSA_ILi64EEEEEEfNS5_IJlSD_lEEEfSK_NS4_8TiledMMAINS4_8MMA_AtomIJNS4_23SM100_MMA_TF32_2x1SM_SSINS_10tfloat32_tESO_fLi256ELi128ELNS4_4UMMA5MajorE0ELSQ_0ELNSP_7ScaleInE0ELSR_0EEEEEENS4_6LayoutINS5_IJSD_SD_SD_EEENS5_IJNSA_ILi0EEESW_SW_EEEEENS5_IJNS4_10UnderscoreESZ_SZ_EEEEENS4_28SM100_TMA_2SM_LOAD_MULTICASTENS4_14ComposedLayoutINS4_7SwizzleILi3ELi4ELi3EEENS4_18smem_ptr_flag_bitsILi32EEENSU_INS5_IJNSA_ILi8EEENSA_ILi32EEEEEENS5_IJS19_SD_EEEEEEEvNS4_8identityES12_S1D_vS1E_EENS_8epilogue10collective18CollectiveEpilogueINS1G_23Sm100TmaWarpSpecializedILi4ELi2ELi16ELb1ELb0EEEJNS5_IJSH_SH_SI_EEENS5_IJNSU_ISH_SD_EENSU_INSA_ILi16EEESD_EEEEEfSK_fSK_NS1G_6fusion15FusionCallbacksIS1K_NS1Q_17LinearCombinationIffffLNS_15FloatRoundStyleE2EEES1L_S1P_JEEENS4_5SM1004TMEM4LOAD26SM100_TMEM_LOAD_32dp32b16xENS4_13SM90_TMA_LOADENS13_INS14_ILi2ELi4ELi3EEES17_NSU_INS5_IJS18_S1N_EEENS5_IJS1N_SD_EEEEEEENS4_39AutoVectorizingCopyWithAssumedAlignmentILi128EEENS4_14SM90_TMA_STOREES25_S27_S27_EEEvvEEEEvNT_6ParamsE)
	.align		4
        /*000c*/ 	.word	index@(__assertfail)
	.align		4
        /*0010*/ 	.word	0x00000000
	.align		4
        /*0014*/ 	.word	0xfffffffe
	.align		4
        /*0018*/ 	.word	0x00000000
	.align		4
        /*001c*/ 	.word	0xfffffffd
	.align		4
        /*0020*/ 	.word	0x00000000
	.align		4
        /*0024*/ 	.word	0xfffffffc


//--------------------- .nv.constant4             --------------------------
	.section	.nv.constant4,"a",@progbits
	.align	8
	.align		8
.nv.constant4:
        /*0000*/ 	.dword	__assertfail
	.align		8
        /*0008*/ 	.dword	__unnamed_1
	.align		8
        /*0010*/ 	.dword	__unnamed_2
	.align		8
        /*0018*/ 	.dword	_ZN40_INTERNAL_3f051450_4_k_cu_bcc3b6b2_308444cuda3std3__45__cpo5beginE
	.align		8
        /*0020*/ 	.dword	_ZN40_INTERNAL_3f051450_4_k_cu_bcc3b6b2_308444cuda3std3__45__cpo3endE
	.align		8
        /*0028*/ 	.dword	_ZN40_INTERNAL_3f051450_4_k_cu_bcc3b6b2_308444cuda3std3__45__cpo6cbeginE
	.align		8
        /*0030*/ 	.dword	_ZN40_INTERNAL_3f051450_4_k_cu_bcc3b6b2_308444cuda3std3__45__cpo4cendE
	.align		8
        /*0038*/ 	.dword	_ZN40_INTERNAL_3f051450_4_k_cu_bcc3b6b2_308444cuda3std3__442_GLOBAL__N__3f051450_4_k_cu_bcc3b6b2_308446ignoreE
	.align		8
        /*0040*/ 	.dword	_ZN40_INTERNAL_3f051450_4_k_cu_bcc3b6b2_308444cuda3std3__419piecewise_constructE
	.align		8
        /*0048*/ 	.dword	_ZN40_INTERNAL_3f051450_4_k_cu_bcc3b6b2_308444cuda3std3__48in_placeE
	.align		8
        /*0050*/ 	.dword	_ZN40_INTERNAL_3f051450_4_k_cu_bcc3b6b2_308444cuda3std6ranges3__45__cpo4swapE
	.align		8
        /*0058*/ 	.dword	_ZN40_INTERNAL_3f051450_4_k_cu_bcc3b6b2_308444cuda3std6ranges3__45__cpo9iter_moveE
	.align		8
        /*0060*/ 	.dword	_ZN40_INTERNAL_3f051450_4_k_cu_bcc3b6b2_308444cute7productE
	.align		8
        /*0068*/ 	.dword	_ZN40_INTERNAL_3f051450_4_k_cu_bcc3b6b2_308444cute1_E
	.align		8
        /*0070*/ 	.dword	$str$25
	.align		8
        /*0078*/ 	.dword	$str$26
	.align		8
        /*0080*/ 	.dword	$str$27
	.align		8
        /*0088*/ 	.dword	$str$28


//--------------------- .text._ZN7cutlass13device_kernelINS_4gemm6kernel13GemmUniversalIN4cute5tupleIJiiiiEEENS1_10collective13CollectiveMmaINS1_35MainloopSm100TmaUmmaWarpSpecializedILi4ELi2ELi4ENS5_IJNS4_1CILi4EEENSA_ILi2EEENSA_ILi1EEEEEEEENS5_IJNSA_ILi256EEENSA_ILi128EEENSA_ILi64EEEEEEfNS5_IJlSD_lEEEfSK_NS4_8TiledMMAINS4_8MMA_AtomIJNS4_23SM100_MMA_TF32_2x1SM_SSINS_10tfloat32_tESO_fLi256ELi128ELNS4_4UMMA5MajorE0ELSQ_0ELNSP_7ScaleInE0ELSR_0EEEEEENS4_6LayoutINS5_IJSD_SD_SD_EEENS5_IJNSA_ILi0EEESW_SW_EEEEENS5_IJNS4_10UnderscoreESZ_SZ_EEEEENS4_28SM100_TMA_2SM_LOAD_MULTICASTENS4_14ComposedLayoutINS4_7SwizzleILi3ELi4ELi3EEENS4_18smem_ptr_flag_bitsILi32EEENSU_INS5_IJNSA_ILi8EEENSA_ILi32EEEEEENS5_IJS19_SD_EEEEEEEvNS4_8identityES12_S1D_vS1E_EENS_8epilogue10collective18CollectiveEpilogueINS1G_23Sm100TmaWarpSpecializedILi4ELi2ELi16ELb1ELb0EEEJNS5_IJSH_SH_SI_EEENS5_IJNSU_ISH_SD_EENSU_INSA_ILi16EEESD_EEEEEfSK_fSK_NS1G_6fusion15FusionCallbacksIS1K_NS1Q_17LinearCombinationIffffLNS_15FloatRoundStyleE2EEES1L_S1P_JEEENS4_5SM1004TMEM4LOAD26SM100_TMEM_LOAD_32dp32b16xENS4_13SM90_TMA_LOADENS13_INS14_ILi2ELi4ELi3EEES17_NSU_INS5_IJS18_S1N_EEENS5_IJS1N_SD_EEEEEEENS4_39AutoVectorizingCopyWithAssumedAlignmentILi128EEENS4_14SM90_TMA_STOREES25_S27_S27_EEEvvEEEEvNT_6ParamsE --------------------------
	.section	.text._ZN7cutlass13device_kernelINS_4gemm6kernel13GemmUniversalIN4cute5tupleIJiiiiEEENS1_10collective13CollectiveMmaINS1_35MainloopSm100TmaUmmaWarpSpecializedILi4ELi2ELi4ENS5_IJNS4_1CILi4EEENSA_ILi2EEENSA_ILi1EEEEEEEENS5_IJNSA_ILi256EEENSA_ILi128EEENSA_ILi64EEEEEEfNS5_IJlSD_lEEEfSK_NS4_8TiledMMAINS4_8MMA_AtomIJNS4_23SM100_MMA_TF32_2x1SM_SSINS_10tfloat32_tESO_fLi256ELi128ELNS4_4UMMA5MajorE0ELSQ_0ELNSP_7ScaleInE0ELSR_0EEEEEENS4_6LayoutINS5_IJSD_SD_SD_EEENS5_IJNSA_ILi0EEESW_SW_EEEEENS5_IJNS4_10UnderscoreESZ_SZ_EEEEENS4_28SM100_TMA_2SM_LOAD_MULTICASTENS4_14ComposedLayoutINS4_7SwizzleILi3ELi4ELi3EEENS4_18smem_ptr_flag_bitsILi32EEENSU_INS5_IJNSA_ILi8EEENSA_ILi32EEEEEENS5_IJS19_SD_EEEEEEEvNS4_8identityES12_S1D_vS1E_EENS_8epilogue10collective18CollectiveEpilogueINS1G_23Sm100TmaWarpSpecializedILi4ELi2ELi16ELb1ELb0EEEJNS5_IJSH_SH_SI_EEENS5_IJNSU_ISH_SD_EENSU_INSA_ILi16EEESD_EEEEEfSK_fSK_NS1G_6fusion15FusionCallbacksIS1K_NS1Q_17LinearCombinationIffffLNS_15FloatRoundStyleE2EEES1L_S1P_JEEENS4_5SM1004TMEM4LOAD26SM100_TMEM_LOAD_32dp32b16xENS4_13SM90_TMA_LOADENS13_INS14_ILi2ELi4ELi3EEES17_NSU_INS5_IJS18_S1N_EEENS5_IJS1N_SD_EEEEEEENS4_39AutoVectorizingCopyWithAssumedAlignmentILi128EEENS4_14SM90_TMA_STOREES25_S27_S27_EEEvvEEEEvNT_6ParamsE,"ax",@progbits
	.align	128
.text._ZN7cutlass13device_kernelINS_4gemm6kernel13GemmUniversalIN4cute5tupleIJiiiiEEENS1_10collective13CollectiveMmaINS1_35MainloopSm100TmaUmmaWarpSpecializedILi4ELi2ELi4ENS5_IJNS4_1CILi4EEENSA_ILi2EEENSA_ILi1EEEEEEEENS5_IJNSA_ILi256EEENSA_ILi128EEENSA_ILi64EEEEEEfNS5_IJlSD_lEEEfSK_NS4_8TiledMMAINS4_8MMA_AtomIJNS4_23SM100_MMA_TF32_2x1SM_SSINS_10tfloat32_tESO_fLi256ELi128ELNS4_4UMMA5MajorE0ELSQ_0ELNSP_7ScaleInE0ELSR_0EEEEEENS4_6LayoutINS5_IJSD_SD_SD_EEENS5_IJNSA_ILi0EEESW_SW_EEEEENS5_IJNS4_10UnderscoreESZ_SZ_EEEEENS4_28SM100_TMA_2SM_LOAD_MULTICASTENS4_14ComposedLayoutINS4_7SwizzleILi3ELi4ELi3EEENS4_18smem_ptr_flag_bitsILi32EEENSU_INS5_IJNSA_ILi8EEENSA_ILi32EEEEEENS5_IJS19_SD_EEEEEEEvNS4_8identityES12_S1D_vS1E_EENS_8epilogue10collective18CollectiveEpilogueINS1G_23Sm100TmaWarpSpecializedILi4ELi2ELi16ELb1ELb0EEEJNS5_IJSH_SH_SI_EEENS5_IJNSU_ISH_SD_EENSU_INSA_ILi16EEESD_EEEEEfSK_fSK_NS1G_6fusion15FusionCallbacksIS1K_NS1Q_17LinearCombinationIffffLNS_15FloatRoundStyleE2EEES1L_S1P_JEEENS4_5SM1004TMEM4LOAD26SM100_TMEM_LOAD_32dp32b16xENS4_13SM90_TMA_LOADENS13_INS14_ILi2ELi4ELi3EEES17_NSU_INS5_IJS18_S1N_EEENS5_IJS1N_SD_EEEEEEENS4_39AutoVectorizingCopyWithAssumedAlignmentILi128EEENS4_14SM90_TMA_STOREES25_S27_S27_EEEvvEEEEvNT_6ParamsE:
        .type           _ZN7cutlass13device_kernelINS_4gemm6kernel13GemmUniversalIN4cute5tupleIJiiiiEEENS1_10collective13CollectiveMmaINS1_35MainloopSm100TmaUmmaWarpSpecializedILi4ELi2ELi4ENS5_IJNS4_1CILi4EEENSA_ILi2EEENSA_ILi1EEEEEEEENS5_IJNSA_ILi256EEENSA_ILi128EEENSA_ILi64EEEEEEfNS5_IJlSD_lEEEfSK_NS4_8TiledMMAINS4_8MMA_AtomIJNS4_23SM100_MMA_TF32_2x1SM_SSINS_10tfloat32_tESO_fLi256ELi128ELNS4_4UMMA5MajorE0ELSQ_0ELNSP_7ScaleInE0ELSR_0EEEEEENS4_6LayoutINS5_IJSD_SD_SD_EEENS5_IJNSA_ILi0EEESW_SW_EEEEENS5_IJNS4_10UnderscoreESZ_SZ_EEEEENS4_28SM100_TMA_2SM_LOAD_MULTICASTENS4_14ComposedLayoutINS4_7SwizzleILi3ELi4ELi3EEENS4_18smem_ptr_flag_bitsILi32EEENSU_INS5_IJNSA_ILi8EEENSA_ILi32EEEEEENS5_IJS19_SD_EEEEEEEvNS4_8identityES12_S1D_vS1E_EENS_8epilogue10collective18CollectiveEpilogueINS1G_23Sm100TmaWarpSpecializedILi4ELi2ELi16ELb1ELb0EEEJNS5_IJSH_SH_SI_EEENS5_IJNSU_ISH_SD_EENSU_INSA_ILi16EEESD_EEEEEfSK_fSK_NS1G_6fusion15FusionCallbacksIS1K_NS1Q_17LinearCombinationIffffLNS_15FloatRoundStyleE2EEES1L_S1P_JEEENS4_5SM1004TMEM4LOAD26SM100_TMEM_LOAD_32dp32b16xENS4_13SM90_TMA_LOADENS13_INS14_ILi2ELi4ELi3EEES17_NSU_INS5_IJS18_S1N_EEENS5_IJS1N_SD_EEEEEEENS4_39AutoVectorizingCopyWithAssumedAlignmentILi128EEENS4_14SM90_TMA_STOREES25_S27_S27_EEEvvEEEEvNT_6ParamsE,@function
        .size           _ZN7cutlass13device_kernelINS_4gemm6kernel13GemmUniversalIN4cute5tupleIJiiiiEEENS1_10collective13CollectiveMmaINS1_35MainloopSm100TmaUmmaWarpSpecializedILi4ELi2ELi4ENS5_IJNS4_1CILi4EEENSA_ILi2EEENSA_ILi1EEEEEEEENS5_IJNSA_ILi256EEENSA_ILi128EEENSA_ILi64EEEEEEfNS5_IJlSD_lEEEfSK_NS4_8TiledMMAINS4_8MMA_AtomIJNS4_23SM100_MMA_TF32_2x1SM_SSINS_10tfloat32_tESO_fLi256ELi128ELNS4_4UMMA5MajorE0ELSQ_0ELNSP_7ScaleInE0ELSR_0EEEEEENS4_6LayoutINS5_IJSD_SD_SD_EEENS5_IJNSA_ILi0EEESW_SW_EEEEENS5_IJNS4_10UnderscoreESZ_SZ_EEEEENS4_28SM100_TMA_2SM_LOAD_MULTICASTENS4_14ComposedLayoutINS4_7SwizzleILi3ELi4ELi3EEENS4_18smem_ptr_flag_bitsILi32EEENSU_INS5_IJNSA_ILi8EEENSA_ILi32EEEEEENS5_IJS19_SD_EEEEEEEvNS4_8identityES12_S1D_vS1E_EENS_8epilogue10collective18CollectiveEpilogueINS1G_23Sm100TmaWarpSpecializedILi4ELi2ELi16ELb1ELb0EEEJNS5_IJSH_SH_SI_EEENS5_IJNSU_ISH_SD_EENSU_INSA_ILi16EEESD_EEEEEfSK_fSK_NS1G_6fusion15FusionCallbacksIS1K_NS1Q_17LinearCombinationIffffLNS_15FloatRoundStyleE2EEES1L_S1P_JEEENS4_5SM1004TMEM4LOAD26SM100_TMEM_LOAD_32dp32b16xENS4_13SM90_TMA_LOADENS13_INS14_ILi2ELi4ELi3EEES17_NSU_INS5_IJS18_S1N_EEENS5_IJS1N_SD_EEEEEEENS4_39AutoVectorizingCopyWithAssumedAlignmentILi128EEENS4_14SM90_TMA_STOREES25_S27_S27_EEEvvEEEEvNT_6ParamsE,(.L_x_245 - _ZN7cutlass13device_kernelINS_4gemm6kernel13GemmUniversalIN4cute5tupleIJiiiiEEENS1_10collective13CollectiveMmaINS1_35MainloopSm100TmaUmmaWarpSpecializedILi4ELi2ELi4ENS5_IJNS4_1CILi4EEENSA_ILi2EEENSA_ILi1EEEEEEEENS5_IJNSA_ILi256EEENSA_ILi128EEENSA_ILi64EEEEEEfNS5_IJlSD_lEEEfSK_NS4_8TiledMMAINS4_8MMA_AtomIJNS4_23SM100_MMA_TF32_2x1SM_SSINS_10tfloat32_tESO_fLi256ELi128ELNS4_4UMMA5MajorE0ELSQ_0ELNSP_7ScaleInE0ELSR_0EEEEEENS4_6LayoutINS5_IJSD_SD_SD_EEENS5_IJNSA_ILi0EEESW_SW_EEEEENS5_IJNS4_10UnderscoreESZ_SZ_EEEEENS4_28SM100_TMA_2SM_LOAD_MULTICASTENS4_14ComposedLayoutINS4_7SwizzleILi3ELi4ELi3EEENS4_18smem_ptr_flag_bitsILi32EEENSU_INS5_IJNSA_ILi8EEENSA_ILi32EEEEEENS5_IJS19_SD_EEEEEEEvNS4_8identityES12_S1D_vS1E_EENS_8epilogue10collective18CollectiveEpilogueINS1G_23Sm100TmaWarpSpecializedILi4ELi2ELi16ELb1ELb0EEEJNS5_IJSH_SH_SI_EEENS5_IJNSU_ISH_SD_EENSU_INSA_ILi16EEESD_EEEEEfSK_fSK_NS1G_6fusion15FusionCallbacksIS1K_NS1Q_17LinearCombinationIffffLNS_15FloatRoundStyleE2EEES1L_S1P_JEEENS4_5SM1004TMEM4LOAD26SM100_TMEM_LOAD_32dp32b16xENS4_13SM90_TMA_LOADENS13_INS14_ILi2ELi4ELi3EEES17_NSU_INS5_IJS18_S1N_EEENS5_IJS1N_SD_EEEEEEENS4_39AutoVectorizingCopyWithAssumedAlignmentILi128EEENS4_14SM90_TMA_STOREES25_S27_S27_EEEvvEEEEvNT_6ParamsE)
        .other          _ZN7cutlass13device_kernelINS_4gemm6kernel13GemmUniversalIN4cute5tupleIJiiiiEEENS1_10collective13CollectiveMmaINS1_35MainloopSm100TmaUmmaWarpSpecializedILi4ELi2ELi4ENS5_IJNS4_1CILi4EEENSA_ILi2EEENSA_ILi1EEEEEEEENS5_IJNSA_ILi256EEENSA_ILi128EEENSA_ILi64EEEEEEfNS5_IJlSD_lEEEfSK_NS4_8TiledMMAINS4_8MMA_AtomIJNS4_23SM100_MMA_TF32_2x1SM_SSINS_10tfloat32_tESO_fLi256ELi128ELNS4_4UMMA5MajorE0ELSQ_0ELNSP_7ScaleInE0ELSR_0EEEEEENS4_6LayoutINS5_IJSD_SD_SD_EEENS5_IJNSA_ILi0EEESW_SW_EEEEENS5_IJNS4_10UnderscoreESZ_SZ_EEEEENS4_28SM100_TMA_2SM_LOAD_MULTICASTENS4_14ComposedLayoutINS4_7SwizzleILi3ELi4ELi3EEENS4_18smem_ptr_flag_bitsILi32EEENSU_INS5_IJNSA_ILi8EEENSA_ILi32EEEEEENS5_IJS19_SD_EEEEEEEvNS4_8identityES12_S1D_vS1E_EENS_8epilogue10collective18CollectiveEpilogueINS1G_23Sm100TmaWarpSpecializedILi4ELi2ELi16ELb1ELb0EEEJNS5_IJSH_SH_SI_EEENS5_IJNSU_ISH_SD_EENSU_INSA_ILi16EEESD_EEEEEfSK_fSK_NS1G_6fusion15FusionCallbacksIS1K_NS1Q_17LinearCombinationIffffLNS_15FloatRoundStyleE2EEES1L_S1P_JEEENS4_5SM1004TMEM4LOAD26SM100_TMEM_LOAD_32dp32b16xENS4_13SM90_TMA_LOADENS13_INS14_ILi2ELi4ELi3EEES17_NSU_INS5_IJS18_S1N_EEENS5_IJS1N_SD_EEEEEEENS4_39AutoVectorizingCopyWithAssumedAlignmentILi128EEENS4_14SM90_TMA_STOREES25_S27_S27_EEEvvEEEEvNT_6ParamsE,@"STO_CUDA_ENTRY STV_DEFAULT"
_ZN7cutlass13device_kernelINS_4gemm6kernel13GemmUniversalIN4cute5tupleIJiiiiEEENS1_10collective13CollectiveMmaINS1_35MainloopSm100TmaUmmaWarpSpecializedILi4ELi2ELi4ENS5_IJNS4_1CILi4EEENSA_ILi2EEENSA_ILi1EEEEEEEENS5_IJNSA_ILi256EEENSA_ILi128EEENSA_ILi64EEEEEEfNS5_IJlSD_lEEEfSK_NS4_8TiledMMAINS4_8MMA_AtomIJNS4_23SM100_MMA_TF32_2x1SM_SSINS_10tfloat32_tESO_fLi256ELi128ELNS4_4UMMA5MajorE0ELSQ_0ELNSP_7ScaleInE0ELSR_0EEEEEENS4_6LayoutINS5_IJSD_SD_SD_EEENS5_IJNSA_ILi0EEESW_SW_EEEEENS5_IJNS4_10UnderscoreESZ_SZ_EEEEENS4_28SM100_TMA_2SM_LOAD_MULTICASTENS4_14ComposedLayoutINS4_7SwizzleILi3ELi4ELi3EEENS4_18smem_ptr_flag_bitsILi32EEENSU_INS5_IJNSA_ILi8EEENSA_ILi32EEEEEENS5_IJS19_SD_EEEEEEEvNS4_8identityES12_S1D_vS1E_EENS_8epilogue10collective18CollectiveEpilogueINS1G_23Sm100TmaWarpSpecializedILi4ELi2ELi16ELb1ELb0EEEJNS5_IJSH_SH_SI_EEENS5_IJNSU_ISH_SD_EENSU_INSA_ILi16EEESD_EEEEEfSK_fSK_NS1G_6fusion15FusionCallbacksIS1K_NS1Q_17LinearCombinationIffffLNS_15FloatRoundStyleE2EEES1L_S1P_JEEENS4_5SM1004TMEM4LOAD26SM100_TMEM_LOAD_32dp32b16xENS4_13SM90_TMA_LOADENS13_INS14_ILi2ELi4ELi3EEES17_NSU_INS5_IJS18_S1N_EEENS5_IJS1N_SD_EEEEEEENS4_39AutoVectorizingCopyWithAssumedAlignmentILi128EEENS4_14SM90_TMA_STOREES25_S27_S27_EEEvvEEEEvNT_6ParamsE:
[----:B------:R-:W1:Y:S01]  /*0000*/  LDC R1, c[0x0][0x37c] ;  /* 0x0000df00ff017b82 */ /* 0x000e620000000800 */
[----:B------:R-:W2:Y:S01]  /*0010*/  S2R R68, SR_TID.X ;  /* 0x0000000000447919 */ /* 0x000ea20000002100 */
[----:B------:R-:W3:Y:S06]  /*0020*/  LDCU.64 UR8, c[0x0][0x890] ;  /* 0x00011200ff0877ac */ /* 0x000eec0008000a00 */
[----:B------:R-:W4:Y:S01]  /*0030*/  S2UR UR52, SR_CgaCtaId ;  /* 0x00000000003479c3 */ /* 0x000f220000008800 */
[----:B------:R-:W-:Y:S02]  /*0040*/  PRMT R26, RZ, 0x7610, R26 ;  /* 0x00007610ff1a7816 */ /* 0x000fe4000000001a */
[----:B------:R-:W-:-:S02]  /*0050*/  ELECT P0, URZ, PT ;  /* 0x0000000000ff782f */ /* 0x000fc40003800000 */
[----:B---3--:R-:W-:-:S04]  /*0060*/  ISETP.NE.U32.AND P1, PT, RZ, UR8, PT ;  /* 0x00000008ff007c0c */ /* 0x008fc8000bf25070 */
[----:B------:R-:W-:Y:S01]  /*0070*/  ISETP.NE.AND.EX P2, PT, RZ, UR9, PT, P1 ;  /* 0x00000009ff007c0c */ /* 0x000fe2000bf45310 */
[----:B----4-:R-:W-:Y:S02]  /*0080*/  ULOP3.LUT UR68, UR52, 0x1, URZ, 0xc0, !UPT ;  /* 0x0000000134447892 */ /* 0x010fe4000f8ec0ff */
[----:B------:R-:W-:Y:S01]  /*0090*/  ULOP3.LUT UR69, UR52, 0x1, URZ, 0x3c, !UPT ;  /* 0x0000000134457892 */ /* 0x000fe2000f8e3cff */
[----:B--2---:R-:W-:-:S05]  /*00a0*/  SHF.R.U32.HI R56, RZ, 0x5, R68 ;  /* 0x00000005ff387819 */ /* 0x004fca0000011644 */
[----:B------:R-:W2:Y:S02]  /*00b0*/  SHFL.IDX PT, R0, R56, RZ, 0x1f ;  /* 0x00001fff38007589 */ /* 0x000ea400000e0000 */
[----:B--2---:R-:W-:Y:S02]  /*00c0*/  R2UR UR21, R0 ;  /* 0x00000000001572ca */ /* 0x004fe400000e0000 */
[----:B-1----:R-:W-:Y:S05]  /*00d0*/  @P2 BRA `(.L_x_0) ;  /* 0x0000000000302947 */ /* 0x002fea0003800000 */
[----:B------:R-:W1:Y:S02]  /*00e0*/  LDCU.64 UR4, c[0x0][0x888] ;  /* 0x00011100ff0477ac */ /* 0x000e640008000a00 */
[----:B-1----:R-:W-:-:S04]  /*00f0*/  UISETP.NE.U32.AND UP0, UPT, UR4, URZ, UPT ;  /* 0x000000ff0400728c */ /* 0x002fc8000bf05070 */
[----:B------:R-:W-:-:S09]  /*0100*/  UISETP.NE.AND.EX UP0, UPT, UR5, URZ, UPT, UP0 ;  /* 0x000000ff0500728c */ /* 0x000fd2000bf05300 */
[----:B------:R-:W-:Y:S05]  /*0110*/  BRA.U !UP0, `(.L_x_1) ;  /* 0x0000000108147547 */ /* 0x000fea000b800000 */
[----:B------:R-:W1:Y:S01]  /*0120*/  LDC.64 R2, c[0x0][0x888] ;  /* 0x00022200ff027b82 */ /* 0x000e620000000a00 */
[----:B------:R-:W1:Y:S02]  /*0130*/  LDCU.64 UR4, c[0x0][0x358] ;  /* 0x00006b00ff0477ac */ /* 0x000e640008000a00 */
[----:B-1----:R1:W5:Y:S01]  /*0140*/  LDG.E R27, desc[UR4][R2.64] ;  /* 0x00000004021b7981 */ /* 0x002362000c1e1900 */
[----:B------:R-:W-:Y:S01]  /*0150*/  HFMA2 R26, -RZ, RZ, 0, 5.9604644775390625e-08 ;  /* 0x00000001ff1a7431 */ /* 0x000fe200000001ff */
[----:B------:R-:W-:Y:S05]  /*0160*/  BRA `(.L_x_0) ;  /* 0x00000000000c7947 */ /* 0x000fea0003800000 */
.L_x_1:
[----:B------:R-:W1:Y:S01]  /*0170*/  LDCU UR4, c[0x0][0x880] ;  /* 0x00011000ff0477ac */ /* 0x000e620008000800 */
[----:B------:R-:W-:Y:S01]  /*0180*/  HFMA2 R26, -RZ, RZ, 0, 5.9604644775390625e-08 ;  /* 0x00000001ff1a7431 */ /* 0x000fe200000001ff */
[----:B-1----:R-:W-:-:S07]  /*0190*/  MOV R27, UR4 ;  /* 0x00000004001b7c02 */ /* 0x002fce0008000f00 */
.L_x_0:
[----:B------:R-:W2:Y:S02]  /*01a0*/  LDCU.64 UR4, c[0x0][0x8b0] ;  /* 0x00011600ff0477ac */ /* 0x000ea40008000a00 */
[----:B--2---:R-:W-:-:S04]  /*01b0*/  UISETP.NE.U32.AND UP0, UPT, UR4, URZ, UPT ;  /* 0x000000ff0400728c */ /* 0x004fc8000bf05070 */
[----:B------:R-:W-:-:S09]  /*01c0*/  UISETP.NE.AND.EX UP0, UPT, UR5, URZ, UPT, UP0 ;  /* 0x000000ff0500728c */ /* 0x000fd2000bf05300 */
[----:B------:R-:W-:Y:S05]  /*01d0*/  BRA.U UP0, `(.L_x_2) ;  /* 0x0000000100287547 */ /* 0x000fea000b800000 */
[----:B------:R-:W2:Y:S02]  /*01e0*/  LDCU.64 UR4, c[0x0][0x8a8] ;  /* 0x00011500ff0477ac */ /* 0x000ea40008000a00 */
[----:B--2---:R-:W-:-:S04]  /*01f0*/  UISETP.NE.U32.AND UP0, UPT, UR4, URZ, UPT ;  /* 0x000000ff0400728c */ /* 0x004fc8000bf05070 */
[----:B------:R-:W-:-:S09]  /*0200*/  UISETP.NE.AND.EX UP0, UPT, UR5, URZ, UPT, UP0 ;  /* 0x000000ff0500728c */ /* 0x000fd2000bf05300 */
[----:B------:R-:W-:Y:S05]  /*0210*/  BRA.U !UP0, `(.L_x_3) ;  /* 0x0000000108107547 */ /* 0x000fea000b800000 */
[----:B------:R-:W2:Y:S01]  /*0220*/  LDC.64 R24, c[0x0][0x8a8] ;  /* 0x00022a00ff187b82 */ /* 0x000ea20000000a00 */
[----:B------:R-:W2:Y:S02]  /*0230*/  LDCU.64 UR4, c[0x0][0x358] ;  /* 0x00006b00ff0477ac */ /* 0x000ea40008000a00 */
[----:B--2---:R2:W5:Y:S01]  /*0240*/  LDG.E R24, desc[UR4][R24.64] ;  /* 0x0000000418187981 */ /* 0x004562000c1e1900 */
[----:B------:R-:W-:Y:S05]  /*0250*/  BRA `(.L_x_2) ;  /* 0x0000000000087947 */ /* 0x000fea0003800000 */
.L_x_3:
[----:B------:R-:W2:Y:S02]  /*0260*/  LDCU UR4, c[0x0][0x8a0] ;  /* 0x00011400ff0477ac */ /* 0x000ea40008000800 */
[----:B--2---:R-:W-:Y:S02]  /*0270*/  MOV R24, UR4 ;  /* 0x0000000400187c02 */ /* 0x004fe40008000f00 */
.L_x_2:
[----:B------:R-:W-:Y:S01]  /*0280*/  IMAD.U32 R0, RZ, RZ, UR21 ;  /* 0x00000015ff007e24 */ /* 0x000fe2000f8e00ff */
[----:B------:R-:W-:Y:S04]  /*0290*/  BSSY.RECONVERGENT B0, `(.L_x_4) ;  /* 0x000000c000007945 */ /* 0x000fe80003800200 */
[C---:B------:R-:W-:Y:S02]  /*02a0*/  ISETP.NE.OR P3, PT, R0.reuse, 0x1, !P0 ;  /* 0x000000010000780c */ /* 0x040fe40004765670 */
[----:B------:R-:W-:-:S11]  /*02b0*/  ISETP.NE.OR P2, PT, R0, 0x3, !P0 ;  /* 0x000000030000780c */ /* 0x000fd60004745670 */
[----:B------:R-:W-:Y:S05]  /*02c0*/  @P3 BRA `(.L_x_5) ;  /* 0x0000000000203947 */ /* 0x000fea0003800000 */
[----:B------:R-:W3:Y:S02]  /*02d0*/  LDCU.64 UR4, c[0x0][0x348] ;  /* 0x00006900ff0477ac */ /* 0x000ee40008000a00 */
[----:B---3--:R-:W-:Y:S02]  /*02e0*/  UIADD3 UR6, UP1, UPT, UR4, 0x80, URZ ;  /* 0x0000008004067890 */ /* 0x008fe4000ff3e0ff */
[----:B------:R-:W-:Y:S02]  /*02f0*/  UIADD3 UR4, UP0, UPT, UR4, 0x180, URZ ;  /* 0x0000018004047890 */ /* 0x000fe4000ff1e0ff */
[----:B------:R-:W-:Y:S02]  /*0300*/  UIADD3.X UR7, UPT, UPT, URZ, UR5, URZ, UP1, !UPT ;  /* 0x00000005ff077290 */ /* 0x000fe40008ffe4ff */
[----:B------:R-:W-:-:S07]  /*0310*/  UIADD3.X UR5, UPT, UPT, URZ, UR5, URZ, UP0, !UPT ;  /* 0x00000005ff057290 */ /* 0x000fce00087fe4ff */
[----:B------:R3:W-:Y:S02]  /*0320*/  UTMACCTL.PF [UR6] ;  /* 0x00000000060079b9 */ /* 0x0007e40008040000 */
[----:B------:R3:W-:Y:S02]  /*0330*/  UTMACCTL.PF [UR4] ;  /* 0x00000000040079b9 */ /* 0x0007e40008040000 */
[----:B---3--:R-:W-:Y:S01]  /*0340*/  NOP ;  /* 0x0000000000007918 */ /* 0x008fe20000000000 */
.L_x_5:
[----:B------:R-:W-:Y:S05]  /*0350*/  BSYNC.RECONVERGENT B0 ;  /* 0x0000000000007941 */ /* 0x000fea0003800200 */
.L_x_4:
[----:B------:R-:W-:Y:S04]  /*0360*/  BSSY.RECONVERGENT B0, `(.L_x_6) ;  /* 0x000000a000007945 */ /* 0x000fe80003800200 */
        /* <DEDUP_REMOVED lines=9> */
.L_x_7:
[----:B------:R-:W-:Y:S05]  /*0400*/  BSYNC.RECONVERGENT B0 ;  /* 0x0000000000007941 */ /* 0x000fea0003800200 */
.L_x_6:
[----:B------:R-:W3:Y:S01]  /*0410*/  LDCU.64 UR4, c[0x0][0x888] ;  /* 0x00011100ff0477ac */ /* 0x000ee20008000a00 */
[----:B------:R-:W-:Y:S01]  /*0420*/  ISETP.NE.AND.EX P1, PT, RZ, UR9, PT, P1 ;  /* 0x00000009ff007c0c */ /* 0x000fe2000bf25310 */
[----:B------:R-:W-:Y:S01]  /*0430*/  UPLOP3.LUT UP5, UPT, UPT, UPT, UPT, 0x80, 0x8 ;  /* 0x000000000008789c */ /* 0x000fe20003faf070 */
[----:B---3--:R-:W-:-:S04]  /*0440*/  ISETP.NE.U32.AND P2, PT, RZ, UR4, PT ;  /* 0x00000004ff007c0c */ /* 0x008fc8000bf45070 */
[----:B------:R-:W-:-:S13]  /*0450*/  ISETP.NE.AND.EX P2, PT, RZ, UR5, PT, P2 ;  /* 0x00000005ff007c0c */ /* 0x000fda000bf45320 */
[----:B------:R-:W-:Y:S05]  /*0460*/  @P2 BRA P1, `(.L_x_8) ;  /* 0x0000000000282947 */ /* 0x000fea0000800000 */
[----:B------:R-:W-:Y:S01]  /*0470*/  UISETP.NE.U32.AND UP0, UPT, UR8, URZ, UPT ;  /* 0x000000ff0800728c */ /* 0x000fe2000bf05070 */
[----:B-----5:R-:W-:Y:S01]  /*0480*/  FSETP.NEU.AND P1, PT, R27, RZ, PT ;  /* 0x000000ff1b00720b */ /* 0x020fe20003f2d000 */
[----:B------:R-:W-:Y:S02]  /*0490*/  UISETP.NE.U32.AND UP2, UPT, UR4, URZ, UPT ;  /* 0x000000ff0400728c */ /* 0x000fe4000bf45070 */
[----:B------:R-:W-:Y:S02]  /*04a0*/  UISETP.NE.AND.EX UP1, UPT, UR9, URZ, UPT, UP0 ;  /* 0x000000ff0900728c */ /* 0x000fe4000bf25300 */
[----:B------:R-:W-:-:S04]  /*04b0*/  UISETP.NE.AND.EX UP0, UPT, UR5, URZ, UPT, UP2 ;  /* 0x000000ff0500728c */ /* 0x000fc8000bf05320 */
[----:B------:R-:W-:-:S04]  /*04c0*/  USEL UR4, URZ, 0xffffffff, UP0 ;  /* 0xffffffffff047887 */ /* 0x000fc80008000000 */
[----:B------:R-:W-:Y:S01]  /*04d0*/  VOTEU.ANY UP0, P1 ;  /* 0x0000000000ff7886 */ /* 0x000fe20000800100 */
[----:B------:R-:W-:-:S04]  /*04e0*/  @!UP1 USEL UR4, URZ, 0xffffffff, UP0 ;  /* 0xffffffffff049887 */ /* 0x000fc80008000000 */
[----:B------:R-:W-:-:S04]  /*04f0*/  ULOP3.LUT UR4, UR4, 0x1, URZ, 0xc0, !UPT ;  /* 0x0000000104047892 */ /* 0x000fc8000f8ec0ff */
[----:B------:R-:W-:-:S11]  /*0500*/  UISETP.NE.U32.AND UP5, UPT, UR4, 0x1, UPT ;  /* 0x000000010400788c */ /* 0x000fd6000bfa5070 */
.L_x_8:
[----:B------:R-:W3:Y:S01]  /*0510*/  SHFL.IDX PT, R0, R56, RZ, 0x1f ;  /* 0x00001fff38007589 */ /* 0x000ee200000e0000 */
[----:B------:R-:W-:-:S04]  /*0520*/  UISETP.NE.AND UP0, UPT, UR21, 0x2, UPT ;  /* 0x000000021500788c */ /* 0x000fc8000bf05270 */
[----:B------:R-:W-:Y:S02]  /*0530*/  UISETP.EQ.AND UP1, UPT, UR68, URZ, !UP0 ;  /* 0x000000ff4400728c */ /* 0x000fe4000c722270 */
[----:B------:R-:W-:-:S04]  /*0540*/  USEL UR54, URZ, 0x1, UP0 ;  /* 0x00000001ff367887 */ /* 0x000fc80008000000 */
[----:B------:R-:W-:Y:S02]  /*0550*/  PLOP3.LUT P4, PT, P0, PT, UP1, 0x80, 0x8 ;  /* 0x000000000008781c */ /* 0x000fe4000078f018 */
[----:B---3--:R-:W-:-:S13]  /*0560*/  ISETP.NE.AND P1, PT, R0, RZ, PT ;  /* 0x000000ff0000720c */ /* 0x008fda0003f25270 */
[----:B------:R-:W-:Y:S05]  /*0570*/  @P1 BRA `(.L_x_9) ;  /* 0x0000000000541947 */ /* 0x000fea0003800000 */
[----:B------:R-:W-:Y:S01]  /*0580*/  UMOV UR4, 0x400 ;  /* 0x0000040000047882 */ /* 0x000fe20000000000 */
[----:B------:R-:W-:Y:S01]  /*0590*/  UMOV UR8, 0x1 ;  /* 0x0000000100087882 */ /* 0x000fe20000000000 */
[----:B------:R-:W-:Y:S01]  /*05a0*/  UMOV UR6, 0x3 ;  /* 0x0000000300067882 */ /* 0x000fe20000000000 */
[----:B------:R-:W-:Y:S02]  /*05b0*/  ULEA UR4, UR52, UR4, 0x18 ;  /* 0x0000000434047291 */ /* 0x000fe4000f8ec0ff */
[----:B------:R-:W-:-:S04]  /*05c0*/  UIADD3 UR8, UPT, UPT, -UR8, 0x100000, URZ ;  /* 0x0010000008087890 */ /* 0x000fc8000fffe1ff */
[----:B------:R-:W-:Y:S02]  /*05d0*/  USHF.L.U32 UR9, UR8, 0xb, URZ ;  /* 0x0000000b08097899 */ /* 0x000fe400080006ff */
[----:B------:R-:W-:Y:S02]  /*05e0*/  USHF.L.U32 UR8, UR8, 0x1, URZ ;  /* 0x0000000108087899 */ /* 0x000fe400080006ff */
[----:B------:R-:W-:-:S04]  /*05f0*/  UIADD3 UR6, UPT, UPT, -UR6, 0x100000, URZ ;  /* 0x0010000006067890 */ /* 0x000fc8000fffe1ff */
[----:B------:R-:W-:Y:S02]  /*0600*/  USHF.L.U32 UR7, UR6, 0xb, URZ ;  /* 0x0000000b06077899 */ /* 0x000fe400080006ff */
[----:B------:R-:W-:Y:S01]  /*0610*/  USHF.L.U32 UR6, UR6, 0x1, URZ ;  /* 0x0000000106067899 */ /* 0x000fe200080006ff */
[----:B------:R-:W-:Y:S01]  /*0620*/  ELECT P1, URZ, PT ;  /* 0x0000000000ff782f */ /* 0x000fe20003820000 */
[----:B------:R-:W3:Y:S02]  /*0630*/  FENCE.VIEW.ASYNC.S ;  /* 0x00000000000073c6 */ /* 0x000ee40000000000 */
[----:B---3--:R3:W4:Y:S08]  /*0640*/  SYNCS.EXCH.64 URZ, [UR4], UR8 ;  /* 0x0000000804ff75b2 */ /* 0x0087300008000100 */
[----:B------:R3:W1:Y:S01]  /*0650*/  SYNCS.EXCH.64 URZ, [UR4+0x20], UR6 ;  /* 0x0000200604ff75b2 */ /* 0x0006620008000100 */
[----:B------:R3:W1:Y:S01]  /*0660*/  SYNCS.EXCH.64 URZ, [UR4+0x8], UR8 ;  /* 0x0000080804ff75b2 */ /* 0x0006620008000100 */
[----:B------:R3:W1:Y:S01]  /*0670*/  SYNCS.EXCH.64 URZ, [UR4+0x28], UR6 ;  /* 0x0000280604ff75b2 */ /* 0x0006620008000100 */
[----:B------:R3:W1:Y:S01]  /*0680*/  SYNCS.EXCH.64 URZ, [UR4+0x10], UR8 ;  /* 0x0000100804ff75b2 */ /* 0x0006620008000100 */
[----:B------:R3:W1:Y:S01]  /*0690*/  SYNCS.EXCH.64 URZ, [UR4+0x30], UR6 ;  /* 0x0000300604ff75b2 */ /* 0x0006620008000100 */
[----:B------:R3:W1:Y:S01]  /*06a0*/  SYNCS.EXCH.64 URZ, [UR4+0x18], UR8 ;  /* 0x0000180804ff75b2 */ /* 0x0006620008000100 */
[----:B------:R3:W1:Y:S01]  /*06b0*/  SYNCS.EXCH.64 URZ, [UR4+0x38], UR6 ;  /* 0x0000380604ff75b2 */ /* 0x0006620008000100 */
[----:B------:R-:W-:Y:S01]  /*06c0*/  NOP ;  /* 0x0000000000007918 */ /* 0x000fe20000000000 */
.L_x_9:
[----:B------:R-:W2:Y:S01]  /*06d0*/  SHFL.IDX PT, R0, R56, RZ, 0x1f ;  /* 0x00001fff38007589 */ /* 0x000ea200000e0000 */
[----:B------:R-:W-:Y:S01]  /*06e0*/  NOP ;  /* 0x0000000000007918 */ /* 0x000fe20000000000 */
[----:B--2---:R-:W-:-:S13]  /*06f0*/  ISETP.NE.AND P1, PT, R0, 0x1, PT ;  /* 0x000000010000780c */ /* 0x004fda0003f25270 */
[----:B------:R-:W-:Y:S05]  /*0700*/  @P1 BRA `(.L_x_10) ;  /* 0x0000000000541947 */ /* 0x000fea0003800000 */
[----:B---3--:R-:W-:Y:S01]  /*0710*/  UMOV UR4, 0x400 ;  /* 0x0000040000047882 */ /* 0x008fe20000000000 */
        /* <DEDUP_REMOVED lines=10> */
[----:B------:R-:W2:Y:S02]  /*07c0*/  FENCE.VIEW.ASYNC.S ;  /* 0x00000000000073c6 */ /* 0x000ea40000000000 */
[----:B--2---:R2:W3:Y:S08]  /*07d0*/  SYNCS.EXCH.64 URZ, [UR4+0x40], UR8 ;  /* 0x0000400804ff75b2 */ /* 0x0044f00008000100 */
        /* <DEDUP_REMOVED lines=8> */
.L_x_10:
[----:B------:R-:W4:Y:S01]  /*0860*/  SHFL.IDX PT, R0, R56, RZ, 0x1f ;  /* 0x00001fff38007589 */ /* 0x000f2200000e0000 */
[----:B------:R-:W-:Y:S01]  /*0870*/  NOP ;  /* 0x0000000000007918 */ /* 0x000fe20000000000 */
[----:B----4-:R-:W-:-:S13]  /*0880*/  ISETP.NE.AND P1, PT, R0, 0x3, PT ;  /* 0x000000030000780c */ /* 0x010fda0003f25270 */
[----:B------:R-:W-:Y:S05]  /*0890*/  @P1 BRA `(.L_x_11) ;  /* 0x00000000002c1947 */ /* 0x000fea0003800000 */
[----:B--23--:R-:W-:Y:S01]  /*08a0*/  UMOV UR6, 0x400 ;  /* 0x0000040000067882 */ /* 0x00cfe20000000000 */
[----:B------:R-:W-:Y:S01]  /*08b0*/  UMOV UR4, 0x20 ;  /* 0x0000002000047882 */ /* 0x000fe20000000000 */
[----:B------:R-:W-:Y:S02]  /*08c0*/  ULEA UR6, UR52, UR6, 0x18 ;  /* 0x0000000634067291 */ /* 0x000fe4000f8ec0ff */
[----:B------:R-:W-:-:S04]  /*08d0*/  UIADD3 UR4, UPT, UPT, -UR4, 0x100000, URZ ;  /* 0x0010000004047890 */ /* 0x000fc8000fffe1ff */
[----:B------:R-:W-:Y:S02]  /*08e0*/  USHF.L.U32 UR5, UR4, 0xb, URZ ;  /* 0x0000000b04057899 */ /* 0x000fe400080006ff */
[----:B------:R-:W-:Y:S01]  /*08f0*/  USHF.L.U32 UR4, UR4, 0x1, URZ ;  /* 0x0000000104047899 */ /* 0x000fe200080006ff */
[----:B------:R-:W-:Y:S01]  /*0900*/  ELECT P1, URZ, PT ;  /* 0x0000000000ff782f */ /* 0x000fe20003820000 */
[----:B------:R-:W2:Y:S10]  /*0910*/  FENCE.VIEW.ASYNC.S ;  /* 0x00000000000073c6 */ /* 0x000eb40000000000 */
[----:B--2---:R4:W2:Y:S01]  /*0920*/  SYNCS.EXCH.64 URZ, [UR6+0x80], UR4 ;  /* 0x0000800406ff75b2 */ /* 0x0048a20008000100 */
[----:B------:R4:W3:Y:S02]  /*0930*/  SYNCS.EXCH.64 URZ, [UR6+0x88], UR4 ;  /* 0x0000880406ff75b2 */ /* 0x0008e40008000100 */
[----:B----4-:R-:W-:Y:S01]  /*0940*/  NOP ;  /* 0x0000000000007918 */ /* 0x010fe20000000000 */
.L_x_11:
[----:B------:R-:W4:Y:S01]  /*0950*/  SHFL.IDX PT, R0, R56, RZ, 0x1f ;  /* 0x00001fff38007589 */ /* 0x000f2200000e0000 */
[----:B------:R-:W-:Y:S01]  /*0960*/  NOP ;  /* 0x0000000000007918 */ /* 0x000fe20000000000 */
[----:B----4-:R-:W-:-:S13]  /*0970*/  ISETP.NE.AND P1, PT, R0, 0x4, PT ;  /* 0x000000040000780c */ /* 0x010fda0003f25270 */
[----:B------:R-:W-:Y:S05]  /*0980*/  @P1 BRA `(.L_x_12) ;  /* 0x0000000000481947 */ /* 0x000fea0003800000 */
[----:B--23--:R-:W-:Y:S01]  /*0990*/  UMOV UR4, 0x720 ;  /* 0x0000072000047882 */ /* 0x00cfe20000000000 */
[----:B------:R-:W-:Y:S01]  /*09a0*/  UMOV UR6, 0x400 ;  /* 0x0000040000067882 */ /* 0x000fe20000000000 */
[----:B------:R-:W-:Y:S01]  /*09b0*/  USEL UR4, UR4, 0x620, UP5 ;  /* 0x0000062004047887 */ /* 0x000fe2000a800000 */
        /* <DEDUP_REMOVED lines=10> */
[----:B--2---:R4:W2:Y:S08]  /*0a60*/  SYNCS.EXCH.64 URZ, [UR6+0x90], UR8 ;  /* 0x0000900806ff75b2 */ /* 0x0048b00008000100 */
[----:B------:R4:W3:Y:S01]  /*0a70*/  SYNCS.EXCH.64 URZ, [UR6+0xa0], UR4 ;  /* 0x0000a00406ff75b2 */ /* 0x0008e20008000100 */
[----:B------:R4:W1:Y:S01]  /*0a80*/  SYNCS.EXCH.64 URZ, [UR6+0x98], UR8 ;  /* 0x0000980806ff75b2 */ /* 0x0008620008000100 */
[----:B------:R4:W1:Y:S02]  /*0a90*/  SYNCS.EXCH.64 URZ, [UR6+0xa8], UR4 ;  /* 0x0000a80406ff75b2 */ /* 0x0008640008000100 */
[----:B----4-:R-:W-:Y:S01]  /*0aa0*/  NOP ;  /* 0x0000000000007918 */ /* 0x010fe20000000000 */
.L_x_12:
[----:B------:R-:W4:Y:S01]  /*0ab0*/  SHFL.IDX PT, R0, R56, RZ, 0x1f ;  /* 0x00001fff38007589 */ /* 0x000f2200000e0000 */
[----:B------:R-:W-:Y:S01]  /*0ac0*/  NOP ;  /* 0x0000000000007918 */ /* 0x000fe20000000000 */
[----:B----4-:R-:W-:-:S13]  /*0ad0*/  ISETP.NE.AND P1, PT, R0, 0x5, PT ;  /* 0x000000050000780c */ /* 0x010fda0003f25270 */
[----:B------:R-:W-:Y:S05]  /*0ae0*/  @P1 BRA `(.L_x_13) ;  /* 0x0000000000541947 */ /* 0x000fea0003800000 */
[----:B--23--:R-:W-:Y:S01]  /*0af0*/  UMOV UR4, 0x400 ;  /* 0x0000040000047882 */ /* 0x00cfe20000000000 */
        /* <DEDUP_REMOVED lines=14> */
[----:B------:R4:W1:Y:S01]  /*0be0*/  SYNCS.EXCH.64 URZ, [UR4+0xd8], UR8 ;  /* 0x0000d80804ff75b2 */ /* 0x0008620008000100 */
[----:B------:R4:W1:Y:S01]  /*0bf0*/  SYNCS.EXCH.64 URZ, [UR4+0xc0], UR6 ;  /* 0x0000c00604ff75b2 */ /* 0x0008620008000100 */
[----:B------:R4:W1:Y:S01]  /*0c00*/  SYNCS.EXCH.64 URZ, [UR4+0xe0], UR8 ;  /* 0x0000e00804ff75b2 */ /* 0x0008620008000100 */
[----:B------:R4:W1:Y:S01]  /*0c10*/  SYNCS.EXCH.64 URZ, [UR4+0xc8], UR6 ;  /* 0x0000c80604ff75b2 */ /* 0x0008620008000100 */
[----:B------:R4:W1:Y:S02]  /*0c20*/  SYNCS.EXCH.64 URZ, [UR4+0xe8], UR8 ;  /* 0x0000e80804ff75b2 */ /* 0x0008640008000100 */
[----:B----4-:R-:W-:Y:S01]  /*0c30*/  NOP ;  /* 0x0000000000007918 */ /* 0x010fe20000000000 */
.L_x_13:
[----:B------:R-:W4:Y:S01]  /*0c40*/  SHFL.IDX PT, R0, R56, RZ, 0x1f ;  /* 0x00001fff38007589 */ /* 0x000f2200000e0000 */
[----:B------:R-:W-:Y:S01]  /*0c50*/  ISETP.NE.OR P0, PT, RZ, UR21, !P0 ;  /* 0x00000015ff007c0c */ /* 0x000fe2000c705670 */
        /* <DEDUP_REMOVED lines=12> */
[----:B------:R4:W3:Y:S01]  /*0d20*/  SYNCS.EXCH.64 URZ, [UR4+0x100], UR6 ;  /* 0x0001000604ff75b2 */ /* 0x0008e20008000100 */
[----:B------:R4:W1:Y:S01]  /*0d30*/  SYNCS.EXCH.64 URZ, [UR4+0xf8], UR6 ;  /* 0x0000f80604ff75b2 */ /* 0x0008620008000100 */
[----:B------:R4:W1:Y:S02]  /*0d40*/  SYNCS.EXCH.64 URZ, [UR4+0x108], UR6 ;  /* 0x0001080604ff75b2 */ /* 0x0008640008000100 */
[----:B----4-:R-:W-:Y:S01]  /*0d50*/  NOP ;  /* 0x0000000000007918 */ /* 0x010fe20000000000 */
.L_x_14:
[----:B------:R-:W-:Y:S01]  /*0d60*/  VOTEU.ALL UP0, P0 ;  /* 0x0000000000ff7886 */ /* 0x000fe20000000000 */
[----:B--23--:R-:W-:Y:S01]  /*0d70*/  UMOV UR4, 0x20 ;  /* 0x0000002000047882 */ /* 0x00cfe20000000000 */
[----:B------:R-:W2:Y:S01]  /*0d80*/  LDCU UR28, c[0x0][0x36c] ;  /* 0x00006d80ff1c77ac */ /* 0x000ea20008000800 */
[----:B------:R-:W-:Y:S01]  /*0d90*/  NOP ;  /* 0x0000000000007918 */ /* 0x000fe20000000000 */
[----:B------:R-:W-:Y:S01]  /*0da0*/  LOP3.LUT R0, R68, 0x1f, RZ, 0xc0, !PT ;  /* 0x0000001f44007812 */ /* 0x000fe200078ec0ff */
[----:B------:R-:W-:Y:S01]  /*0db0*/  @!UP0 UMOV UR6, 0x400 ;  /* 0x0000040000068882 */ /* 0x000fe20000000000 */
[----:B------:R-:W-:-:S04]  /*0dc0*/  @!UP0 UIADD3 UR4, UPT, UPT, -UR4, 0x100000, URZ ;  /* 0x0010000004048890 */ /* 0x000fc8000fffe1ff */
[----:B------:R-:W-:Y:S02]  /*0dd0*/  @!UP0 USHF.L.U32 UR5, UR4, 0xb, URZ ;  /* 0x0000000b04058899 */ /* 0x000fe400080006ff */
[----:B------:R-:W-:Y:S02]  /*0de0*/  @!UP0 USHF.L.U32 UR4, UR4, 0x1, URZ ;  /* 0x0000000104048899 */ /* 0x000fe400080006ff */
[----:B------:R-:W-:Y:S01]  /*0df0*/  @!UP0 ULEA UR6, UR52, UR6, 0x18 ;  /* 0x0000000634068291 */ /* 0x000fe2000f8ec0ff */
[----:B------:R-:W-:Y:S01]  /*0e00*/  VOTEU.ALL UP0, P0 ;  /* 0x0000000000ff7886 */ /* 0x000fe20000000000 */
[----:B------:R-:W-:Y:S02]  /*0e10*/  UISETP.NE.AND UP6, UPT, UR21, URZ, UPT ;  /* 0x000000ff1500728c */ /* 0x000fe4000bfc5270 */
[----:B--2---:R-:W-:Y:S01]  /*0e20*/  UISETP.EQ.U32.AND UP1, UPT, UR28, 0x1, UPT ;  /* 0x000000011c00788c */ /* 0x004fe2000bf22070 */
[----:B------:R-:W2:Y:S07]  /*0e30*/  FENCE.VIEW.ASYNC.S ;  /* 0x00000000000073c6 */ /* 0x000eae0000000000 */
[----:B--2---:R2:W3:Y:S01]  /*0e40*/  @!UP0 SYNCS.EXCH.64 URZ, [UR6+0x110], UR4 ;  /* 0x0001100406ff85b2 */ /* 0x0044e20008000100 */
[----:B------:R-:W-:Y:S05]  /*0e50*/  BRA.U !UP1, `(.L_x_15) ;  /* 0x0000000109087547 */ /* 0x000fea000b800000 */
[----:B-1-3--:R-:W-:Y:S01]  /*0e60*/  UCGABAR_ARV ;  /* 0x00000000000079c7 */ /* 0x00afe20008000000 */
[----:B------:R-:W-:Y:S05]  /*0e70*/  BRA `(.L_x_16) ;  /* 0x0000000000047947 */ /* 0x000fea0003800000 */
.L_x_15:
[----:B-1-3--:R-:W-:Y:S01]  /*0e80*/  NOP ;  /* 0x0000000000007918 */ /* 0x00afe20000000000 */
.L_x_16:
[----:B------:R-:W1:Y:S01]  /*0e90*/  S2UR UR25, SR_CTAID.X ;  /* 0x00000000001979c3 */ /* 0x000e620000002500 */
[----:B------:R-:W-:-:S05]  /*0ea0*/  CS2R.32 R58, SR_CgaSize ;  /* 0x00000000003a7805 */ /* 0x000fca0000008a00 */
[----:B------:R-:W-:-:S05]  /*0eb0*/  IMAD R58, R58, -0xa0, RZ ;  /* 0xffffff603a3a7824 */ /* 0x000fca00078e02ff */
[----:B--2---:R-:W-:-:S14]  /*0ec0*/  R2UR UR5, R58 ;  /* 0x000000003a0572ca */ /* 0x004fdc00000e0000 */
[----:B------:R-:W2:Y:S01]  /*0ed0*/  LDCU UR5, c[0x0][UR5+0x2b0] ;  /* 0x00005600050577ac */ /* 0x000ea20008000800 */
[----:B------:R-:W-:-:S05]  /*0ee0*/  CS2R.32 R58, SR_CgaSize ;  /* 0x00000000003a7805 */ /* 0x000fca0000008a00 */
[----:B------:R-:W-:-:S05]  /*0ef0*/  IMAD R58, R58, -0xa0, RZ ;  /* 0xffffff603a3a7824 */ /* 0x000fca00078e02ff */
[----:B------:R-:W-:-:S14]  /*0f00*/  R2UR UR4, R58 ;  /* 0x000000003a0472ca */ /* 0x000fdc00000e0000 */
[----:B------:R-:W3:Y:S01]  /*0f10*/  LDCU UR4, c[0x0][UR4+0x2b4] ;  /* 0x00005680040477ac */ /* 0x000ee20008000800 */
[----:B------:R-:W4:Y:S01]  /*0f20*/  S2UR UR20, SR_CTAID.Y ;  /* 0x00000000001479c3 */ /* 0x000f220000002600 */
[----:B------:R-:W-:-:S05]  /*0f30*/  CS2R.32 R58, SR_CgaSize ;  /* 0x00000000003a7805 */ /* 0x000fca0000008a00 */
[----:B------:R-:W-:-:S05]  /*0f40*/  IMAD R58, R58, -0xa0, RZ ;  /* 0xffffff603a3a7824 */ /* 0x000fca00078e02ff */
[----:B------:R-:W-:-:S14]  /*0f50*/  R2UR UR8, R58 ;  /* 0x000000003a0872ca */ /* 0x000fdc00000e0000 */
[----:B------:R-:W3:Y:S01]  /*0f60*/  LDCU UR8, c[0x0][UR8+0x2a0] ;  /* 0x00005400080877ac */ /* 0x000ee20008000800 */
[----:B------:R-:W-:-:S05]  /*0f70*/  CS2R.32 R58, SR_CgaSize ;  /* 0x00000000003a7805 */ /* 0x000fca0000008a00 */
[----:B------:R-:W-:-:S05]  /*0f80*/  IMAD R58, R58, -0xa0, RZ ;  /* 0xffffff603a3a7824 */ /* 0x000fca00078e02ff */
[----:B------:R-:W-:-:S14]  /*0f90*/  R2UR UR9, R58 ;  /* 0x000000003a0972ca */ /* 0x000fdc00000e0000 */
[----:B------:R-:W3:Y:S01]  /*0fa0*/  LDCU UR9, c[0x0][UR9+0x2a4] ;  /* 0x00005480090977ac */ /* 0x000ee20008000800 */
[----:B------:R-:W-:Y:S02]  /*0fb0*/  USHF.R.U32.HI UR12, URZ, 0x1, UR52 ;  /* 0x00000001ff0c7899 */ /* 0x000fe40008011634 */
[----:B------:R-:W-:Y:S02]  /*0fc0*/  USHF.R.U32.HI UR11, URZ, 0x2, UR52 ;  /* 0x00000002ff0b7899 */ /* 0x000fe40008011634 */
[----:B------:R-:W-:Y:S01]  /*0fd0*/  USHF.L.U32 UR38, UR52, 0x9, URZ ;  /* 0x0000000934267899 */ /* 0x000fe200080006ff */
[----:B------:R-:W3:Y:S01]  /*0fe0*/  LDCU UR24, c[0x0][0xb24] ;  /* 0x00016480ff1877ac */ /* 0x000ee20008000800 */
[----:B-1----:R-:W-:Y:S01]  /*0ff0*/  I2FP.F32.U32 R3, UR25 ;  /* 0x0000001900037c45 */ /* 0x002fe20008201000 */
[----:B------:R-:W1:Y:S04]  /*1000*/  LDCU UR45, c[0x0][0xb24] ;  /* 0x00016480ff2d77ac */ /* 0x000e680008000800 */
[----:B--2---:R-:W-:Y:S01]  /*1010*/  FMUL R3, R3, UR5 ;  /* 0x0000000503037c20 */ /* 0x004fe20008400000 */
[----:B------:R-:W-:Y:S01]  /*1020*/  ULOP3.LUT UR5, UR52, 0x3, URZ, 0xc0, !UPT ;  /* 0x0000000334057892 */ /* 0x000fe2000f8ec0ff */
[----:B----4-:R-:W-:Y:S01]  /*1030*/  I2FP.F32.U32 R2, UR20 ;  /* 0x0000001400027c45 */ /* 0x010fe20008201000 */
[----:B------:R-:W2:Y:S03]  /*1040*/  LDCU UR27, c[0x0][0xb30] ;  /* 0x00016600ff1b77ac */ /* 0x000ea60008000800 */
[----:B------:R-:W4:Y:S01]  /*1050*/  F2I.U32.TRUNC.NTZ R3, R3 ;  /* 0x0000000300037305 */ /* 0x000f22000020f000 */
[----:B---3--:R-:W-:Y:S01]  /*1060*/  FMUL R2, R2, UR4 ;  /* 0x0000000402027c20 */ /* 0x008fe20008400000 */
[----:B------:R-:W-:-:S02]  /*1070*/  ULOP3.LUT UR4, UR68, 0x4, UR52, 0xf8, !UPT ;  /* 0x0000000444047892 */ /* 0x000fc4000f8ef834 */
[----:B------:R-:W-:Y:S02]  /*1080*/  UISETP.GT.U32.AND UP1, UPT, UR5, 0xffff, UPT ;  /* 0x0000ffff0500788c */ /* 0x000fe4000bf24070 */
[----:B------:R-:W-:Y:S02]  /*1090*/  UISETP.GT.U32.AND UP0, UPT, UR4, 0xffff, UPT ;  /* 0x0000ffff0400788c */ /* 0x000fe4000bf04070 */
[----:B------:R-:W3:Y:S01]  /*10a0*/  F2I.U32.TRUNC.NTZ R2, R2 ;  /* 0x0000000200027305 */ /* 0x000ee2000020f000 */
[----:B------:R-:W-:Y:S02]  /*10b0*/  USEL UR37, UR5, 0xffff, !UP1 ;  /* 0x0000ffff05257887 */ /* 0x000fe4000c800000 */
[----:B------:R-:W-:Y:S01]  /*10c0*/  USEL UR31, UR4, 0xffff, !UP0 ;  /* 0x0000ffff041f7887 */ /* 0x000fe2000c000000 */
[----:B------:R-:W-:Y:S01]  /*10d0*/  UMOV UR13, 0x11 ;  /* 0x00000011000d7882 */ /* 0x000fe20000000000 */
[----:B------:R-:W-:Y:S01]  /*10e0*/  UMOV UR14, 0x5 ;  /* 0x00000005000e7882 */ /* 0x000fe20000000000 */
[----:B----4-:R-:W-:-:S02]  /*10f0*/  R2UR UR6, R3 ;  /* 0x00000000030672ca */ /* 0x010fc400000e0000 */
[----:B------:R-:W-:Y:S02]  /*1100*/  PRMT R3, RZ, 0x7610, R3 ;  /* 0x00007610ff037816 */ /* 0x000fe40000000003 */
[----:B---3--:R-:W-:Y:S02]  /*1110*/  R2UR UR7, R2 ;  /* 0x00000000020772ca */ /* 0x008fe400000e0000 */
[----:B------:R-:W-:-:S07]  /*1120*/  PRMT R2, RZ, 0x7610, R2 ;  /* 0x00007610ff027816 */ /* 0x000fce0000000002 */
[----:B------:R-:W-:-:S04]  /*1130*/  UIADD3 UR5, UPT, UPT, -UR6, URZ, URZ ;  /* 0x000000ff06057290 */ /* 0x000fc8000fffe1ff */
[----:B------:R-:W-:Y:S02]  /*1140*/  UIMAD UR5, UR8, UR5, UR25 ;  /* 0x00000005080572a4 */ /* 0x000fe4000f8e0219 */
[----:B------:R-:W-:-:S04]  /*1150*/  UIADD3 UR4, UPT, UPT, -UR7, URZ, URZ ;  /* 0x000000ff07047290 */ /* 0x000fc8000fffe1ff */
[----:B------:R-:W-:Y:S01]  /*1160*/  IMAD.U32 R58, RZ, RZ, UR5 ;  /* 0x00000005ff3a7e24 */ /* 0x000fe2000f8e00ff */
[----:B------:R-:W-:-:S06]  /*1170*/  UIMAD UR4, UR9, UR4, UR20 ;  /* 0x00000004090472a4 */ /* 0x000fcc000f8e0214 */
[----:B------:R-:W-:Y:S01]  /*1180*/  IMAD.U32 R57, RZ, RZ, UR4 ;  /* 0x00000004ff397e24 */ /* 0x000fe2000f8e00ff */
[----:B-12---:R-:W-:Y:S06]  /*1190*/  BRA.U UP6, `(.L_x_17) ;  /* 0x00000001066c7547 */ /* 0x006fec000b800000 */
[----:B------:R-:W-:Y:S02]  /*11a0*/  R2UR UR15, R57 ;  /* 0x00000000390f72ca */ /* 0x000fe400000e0000 */
[----:B------:R-:W-:-:S11]  /*11b0*/  R2UR UR5, R58 ;  /* 0x000000003a0572ca */ /* 0x000fd600000e0000 */
[----:B------:R-:W-:Y:S02]  /*11c0*/  UISETP.NE.AND UP0, UPT, UR15, URZ, UPT ;  /* 0x000000ff0f00728c */ /* 0x000fe4000bf05270 */
[----:B------:R-:W-:Y:S02]  /*11d0*/  UISETP.NE.AND UP2, UPT, UR15, 0x1, UPT ;  /* 0x000000010f00788c */ /* 0x000fe4000bf45270 */
[----:B------:R-:W-:Y:S02]  /*11e0*/  ULOP3.LUT UR4, UR5, 0x2, URZ, 0x3c, !UPT ;  /* 0x0000000205047892 */ /* 0x000fe4000f8e3cff */
[----:B------:R-:W-:Y:S02]  /*11f0*/  UISETP.GT.U32.AND UP4, UPT, UR5, 0x1, UP0 ;  /* 0x000000010500788c */ /* 0x000fe40008784070 */
[----:B------:R-:W-:Y:S02]  /*1200*/  UISETP.GT.U32.AND UP3, UPT, UR5, 0x1, UP2 ;  /* 0x000000010500788c */ /* 0x000fe40009764070 */
[----:B------:R-:W-:-:S02]  /*1210*/  UISETP.GT.U32.AND UP1, UPT, UR4, 0x1, UP0 ;  /* 0x000000010400788c */ /* 0x000fc40008724070 */
[----:B------:R-:W-:Y:S02]  /*1220*/  ULOP3.LUT UR10, UR5, 0xfffffffe, URZ, 0xc0, !UPT ;  /* 0xfffffffe050a7892 */ /* 0x000fe4000f8ec0ff */
[----:B------:R-:W-:Y:S02]  /*1230*/  UISETP.GT.U32.AND UP0, UPT, UR4, 0x1, UP2 ;  /* 0x000000010400788c */ /* 0x000fe40009704070 */
[----:B------:R-:W-:Y:S02]  /*1240*/  USEL UR6, URZ, 0x1, UP4 ;  /* 0x00000001ff067887 */ /* 0x000fe4000a000000 */
[----:B------:R-:W-:Y:S02]  /*1250*/  USEL UR5, URZ, 0x10, UP3 ;  /* 0x00000010ff057887 */ /* 0x000fe40009800000 */
[----:B------:R-:W-:Y:S02]  /*1260*/  USEL UR4, URZ, 0x2, UP4 ;  /* 0x00000002ff047887 */ /* 0x000fe4000a000000 */
[----:B------:R-:W-:-:S02]  /*1270*/  USEL UR9, URZ, 0x20, UP3 ;  /* 0x00000020ff097887 */ /* 0x000fc40009800000 */
[----:B------:R-:W-:Y:S02]  /*1280*/  USEL UR8, URZ, 0x4, UP1 ;  /* 0x00000004ff087887 */ /* 0x000fe40008800000 */
[----:B------:R-:W-:Y:S02]  /*1290*/  UIADD3 UR4, UPT, UPT, UR4, UR5, UR6 ;  /* 0x0000000504047290 */ /* 0x000fe4000fffe006 */
[----:B------:R-:W-:Y:S02]  /*12a0*/  USEL UR6, URZ, 0x8, UP1 ;  /* 0x00000008ff067887 */ /* 0x000fe40008800000 */
[----:B------:R-:W-:Y:S02]  /*12b0*/  USEL UR7, URZ, 0x40, UP0 ;  /* 0x00000040ff077887 */ /* 0x000fe40008000000 */
[----:B------:R-:W-:Y:S02]  /*12c0*/  UIADD3 UR5, UPT, UPT, UR8, UR9, UR4 ;  /* 0x0000000908057290 */ /* 0x000fe4000fffe004 */
[----:B------:R-:W-:-:S02]  /*12d0*/  ULEA UR4, UR15, UR10, 0x2 ;  /* 0x0000000a0f047291 */ /* 0x000fc4000f8e10ff */
[----:B------:R-:W-:Y:S02]  /*12e0*/  USEL UR8, URZ, 0x80, UP0 ;  /* 0x00000080ff087887 */ /* 0x000fe40008000000 */
[----:B------:R-:W-:-:S03]  /*12f0*/  UIADD3 UR5, UPT, UPT, UR6, UR7, UR5 ;  /* 0x0000000706057290 */ /* 0x000fc6000fffe005 */
[----:B------:R-:W-:Y:S01]  /*1300*/  UMOV UR6, 0x3 ;  /* 0x0000000300067882 */ /* 0x000fe20000000000 */
[----:B------:R-:W-:Y:S02]  /*1310*/  UIADD3 UR5, UPT, UPT, UR5, UR8, URZ ;  /* 0x0000000805057290 */ /* 0x000fe4000fffe0ff */
[----:B------:R-:W-:-:S04]  /*1320*/  USHF.L.U32 UR4, UR6, UR4, URZ ;  /* 0x0000000406047299 */ /* 0x000fc800080006ff */
[----:B------:R-:W-:Y:S02]  /*1330*/  IMAD.U32 R3, RZ, RZ, UR5 ;  /* 0x00000005ff037e24 */ /* 0x000fe4000f8e00ff */
[----:B------:R-:W-:-:S07]  /*1340*/  IMAD.U32 R2, RZ, RZ, UR4 ;  /* 0x00000004ff027e24 */ /* 0x000fce000f8e00ff */
.L_x_17:
[----:B------:R-:W1:Y:S01]  /*1350*/  S2UR UR36, SR_CTAID.Z ;  /* 0x00000000002479c3 */ /* 0x000e620000002700 */
[----:B------:R-:W-:Y:S02]  /*1360*/  UISETP.GE.AND UP0, UPT, UR24, 0x1, UPT ;  /* 0x000000011800788c */ /* 0x000fe4000bf06270 */
[----:B------:R-:W-:Y:S02]  /*1370*/  ULOP3.LUT UR37, UR37, 0xffff, URZ, 0xc0, !UPT ;  /* 0x0000ffff25257892 */ /* 0x000fe4000f8ec0ff */
[----:B------:R-:W-:Y:S02]  /*1380*/  ULOP3.LUT UR31, UR31, 0xffff, URZ, 0xc0, !UPT ;  /* 0x0000ffff1f1f7892 */ /* 0x000fe4000f8ec0ff */
[----:B------:R-:W-:Y:S02]  /*1390*/  ULOP3.LUT UR39, UR38, 0x800, URZ, 0xc0, !UPT ;  /* 0x0000080026277892 */ /* 0x000fe4000f8ec0ff */
[----:B------:R-:W-:Y:S02]  /*13a0*/  UISETP.NE.AND UP3, UPT, UR21, 0x2, UPT ;  /* 0x000000021500788c */ /* 0x000fe4000bf65270 */
[----:B------:R-:W-:-:S02]  /*13b0*/  ULOP3.LUT UR57, UR12, 0x1, URZ, 0xc0, !UPT ;  /* 0x000000010c397892 */ /* 0x000fc4000f8ec0ff */
[----:B------:R-:W-:Y:S02]  /*13c0*/  ULOP3.LUT UR55, UR11, 0x1, URZ, 0xc0, !UPT ;  /* 0x000000010b377892 */ /* 0x000fe4000f8ec0ff */
[----:B------:R-:W-:Y:S02]  /*13d0*/  ULOP3.LUT UR38, UR38, 0x400, URZ, 0xc0, !UPT ;  /* 0x0000040026267892 */ /* 0x000fe4000f8ec0ff */
[----:B------:R-:W-:Y:S02]  /*13e0*/  USHF.L.U32 UR37, UR13, UR37, URZ ;  /* 0x000000250d257299 */ /* 0x000fe400080006ff */
[----:B------:R-:W-:Y:S01]  /*13f0*/  USHF.L.U32 UR31, UR14, UR31, URZ ;  /* 0x0000001f0e1f7299 */ /* 0x000fe200080006ff */
[----:B------:R-:W-:Y:S01]  /*1400*/  UMOV UR16, UR25 ;  /* 0x0000001900107c82 */ /* 0x000fe20008000000 */
[----:B------:R-:W-:Y:S10]  /*1410*/  BRA.U !UP0, `(.L_x_18) ;  /* 0x0000000108d47547 */ /* 0x000ff4000b800000 */
[----:B------:R-:W2:Y:S01]  /*1420*/  LDCU.128 UR12, c[0x0][0xb10] ;  /* 0x00016200ff0c77ac */ /* 0x000ea20008000c00 */
[----:B------:R-:W3:Y:S01]  /*1430*/  LDCU UR6, c[0x0][0x370] ;  /* 0x00006e00ff0677ac */ /* 0x000ee20008000800 */
[----:B------:R-:W4:Y:S01]  /*1440*/  LDCU UR5, c[0x0][0x374] ;  /* 0x00006e80ff0577ac */ /* 0x000f220008000800 */
[----:B------:R-:W1:Y:S01]  /*1450*/  LDCU UR26, c[0x0][0xb0c] ;  /* 0x00016180ff1a77ac */ /* 0x000e620008000800 */
[----:B------:R-:W1:Y:S01]  /*1460*/  LDCU UR4, c[0x0][0xb20] ;  /* 0x00016400ff0477ac */ /* 0x000e620008000800 */
[----:B------:R-:W1:Y:S01]  /*1470*/  LDCU.64 UR8, c[0x0][0xb28] ;  /* 0x00016500ff0877ac */ /* 0x000e620008000a00 */
[----:B--2---:R-:W-:Y:S02]  /*1480*/  UISETP.NE.AND UP0, UPT, UR14, 0x1, UPT ;  /* 0x000000010e00788c */ /* 0x004fe4000bf05270 */
[----:B----4-:R-:W-:Y:S02]  /*1490*/  UIMAD.WIDE.U32 UR10, UR5, UR15, URZ ;  /* 0x0000000f050a72a5 */ /* 0x010fe4000f8e00ff */
[----:B---3--:R-:W-:-:S02]  /*14a0*/  UIMAD.WIDE.U32 UR18, UR6, UR12, URZ ;  /* 0x0000000c061272a5 */ /* 0x008fc4000f8e00ff */
[----:B-1----:R-:W-:Y:S02]  /*14b0*/  UISETP.NE.AND UP1, UPT, UR26, 0x1, UPT ;  /* 0x000000011a00788c */ /* 0x002fe4000bf25270 */
[----:B------:R-:W-:Y:S01]  /*14c0*/  UISETP.NE.AND UP2, UPT, UR24, 0x1, UPT ;  /* 0x000000011800788c */ /* 0x000fe2000bf45270 */
[----:B------:R-:W-:Y:S02]  /*14d0*/  UMOV UR10, UR11 ;  /* 0x0000000b000a7c82 */ /* 0x000fe40008000000 */
[----:B------:R-:W-:Y:S01]  /*14e0*/  UMOV UR18, UR19 ;  /* 0x0000001300127c82 */ /* 0x000fe20008000000 */
[----:B------:R-:W-:Y:S02]  /*14f0*/  @UP0 USHF.R.U32.HI UR5, URZ, UR4, UR10 ;  /* 0x00000004ff050299 */ /* 0x000fe4000801160a */
[----:B------:R-:W-:Y:S02]  /*1500*/  UIMAD.WIDE.U32 UR22, UR20, UR15, URZ ;  /* 0x0000000f141672a5 */ /* 0x000fe4000f8e00ff */
[----:B------:R-:W-:-:S02]  /*1510*/  UIMAD.WIDE.U32 UR10, UR5, UR8, URZ ;  /* 0x00000008050a72a5 */ /* 0x000fc4000f8e00ff */
[----:B------:R-:W-:Y:S02]  /*1520*/  @UP1 USHF.R.U32.HI UR6, URZ, UR13, UR18 ;  /* 0x0000000dff061299 */ /* 0x000fe40008011612 */
[----:B------:R-:W-:Y:S02]  /*1530*/  UIMAD.WIDE.U32 UR16, UR25, UR12, URZ ;  /* 0x0000000c191072a5 */ /* 0x000fe4000f8e00ff */
[----:B------:R-:W-:Y:S01]  /*1540*/  UIMAD.WIDE.U32 UR18, UR6, UR8, URZ ;  /* 0x00000008061272a5 */ /* 0x000fe2000f8e00ff */
[----:B------:R-:W-:Y:S01]  /*1550*/  UMOV UR22, UR23 ;  /* 0x0000001700167c82 */ /* 0x000fe20008000000 */
[----:B------:R-:W-:Y:S01]  /*1560*/  UMOV UR10, UR11 ;  /* 0x0000000b000a7c82 */ /* 0x000fe20008000000 */
[----:B------:R-:W-:Y:S02]  /*1570*/  USHF.R.U32.HI UR22, URZ, UR4, UR22 ;  /* 0x00000004ff167299 */ /* 0x000fe40008011616 */
[----:B------:R-:W-:Y:S02]  /*1580*/  @UP2 USHF.R.U32.HI UR5, URZ, UR9, UR10 ;  /* 0x00000009ff052299 */ /* 0x000fe4000801160a */
[----:B------:R-:W-:Y:S01]  /*1590*/  UMOV UR7, UR19 ;  /* 0x0000001300077c82 */ /* 0x000fe20008000000 */
[----:B------:R-:W-:Y:S01]  /*15a0*/  UMOV UR16, UR17 ;  /* 0x0000001100107c82 */ /* 0x000fe20008000000 */
[----:B------:R-:W-:-:S02]  /*15b0*/  @UP2 USHF.R.U32.HI UR6, URZ, UR9, UR7 ;  /* 0x00000009ff062299 */ /* 0x000fc40008011607 */
[----:B------:R-:W-:Y:S02]  /*15c0*/  USHF.R.U32.HI UR16, URZ, UR13, UR16 ;  /* 0x0000000dff107299 */ /* 0x000fe40008011610 */
[----:B------:R-:W-:Y:S02]  /*15d0*/  USEL UR4, UR20, UR22, !UP0 ;  /* 0x0000001614047287 */ /* 0x000fe4000c000000 */
[----:B------:R-:W-:Y:S02]  /*15e0*/  UIMAD UR7, UR5, UR24, URZ ;  /* 0x00000018050772a4 */ /* 0x000fe4000f8e02ff */
[----:B------:R-:W-:Y:S02]  /*15f0*/  USEL UR5, UR25, UR16, !UP1 ;  /* 0x0000001019057287 */ /* 0x000fe4000c800000 */
[----:B------:R-:W-:Y:S02]  /*1600*/  UIMAD UR12, UR6, UR24, URZ ;  /* 0x00000018060c72a4 */ /* 0x000fe4000f8e02ff */
[----:B------:R-:W-:-:S02]  /*1610*/  UISETP.GE.AND UP0, UPT, UR4, UR7, UPT ;  /* 0x000000070400728c */ /* 0x000fc4000bf06270 */
[----:B------:R-:W-:Y:S02]  /*1620*/  UIMAD.WIDE.U32 UR10, UR4, UR8, URZ ;  /* 0x00000008040a72a5 */ /* 0x000fe4000f8e00ff */
[----:B------:R-:W-:Y:S02]  /*1630*/  UISETP.GE.OR UP0, UPT, UR5, UR12, UP0 ;  /* 0x0000000c0500728c */ /* 0x000fe40008706670 */
[----:B------:R-:W-:Y:S02]  /*1640*/  UIMAD.WIDE.U32 UR12, UR5, UR8, URZ ;  /* 0x00000008050c72a5 */ /* 0x000fe4000f8e00ff */
[----:B------:R-:W-:Y:S01]  /*1650*/  UIADD3 UR10, UPT, UPT, -UR4, URZ, URZ ;  /* 0x000000ff040a7290 */ /* 0x000fe2000fffe1ff */
[----:B------:R-:W-:Y:S01]  /*1660*/  UMOV UR8, UR11 ;  /* 0x0000000b00087c82 */ /* 0x000fe20008000000 */
[----:B------:R-:W-:Y:S02]  /*1670*/  UIADD3 UR16, UPT, UPT, -UR5, URZ, URZ ;  /* 0x000000ff05107290 */ /* 0x000fe4000fffe1ff */
[----:B------:R-:W-:-:S03]  /*1680*/  USHF.R.U32.HI UR8, URZ, UR9, UR8 ;  /* 0x00000009ff087299 */ /* 0x000fc60008011608 */
[----:B------:R-:W-:Y:S01]  /*1690*/  @!UP0 UMOV UR7, UR13 ;  /* 0x0000000d00078c82 */ /* 0x000fe20008000000 */
[----:B------:R-:W-:Y:S02]  /*16a0*/  UIMAD UR20, UR14, UR10, UR20 ;  /* 0x0000000a0e1472a4 */ /* 0x000fe4000f8e0214 */
[----:B------:R-:W-:Y:S02]  /*16b0*/  USEL UR8, UR4, UR8, !UP2 ;  /* 0x0000000804087287 */ /* 0x000fe4000d000000 */
[----:B------:R-:W-:Y:S02]  /*16c0*/  @!UP0 USHF.R.U32.HI UR7, URZ, UR9, UR7 ;  /* 0x00000009ff078299 */ /* 0x000fe40008011607 */
[----:B------:R-:W-:Y:S02]  /*16d0*/  UIADD3 UR9, UPT, UPT, -UR8, URZ, URZ ;  /* 0x000000ff08097290 */ /* 0x000fe4000fffe1ff */
[----:B------:R-:W-:Y:S02]  /*16e0*/  @!UP0 USEL UR7, UR5, UR7, !UP2 ;  /* 0x0000000705078287 */ /* 0x000fe4000d000000 */
[----:B------:R-:W-:-:S02]  /*16f0*/  UIMAD UR9, UR24, UR9, UR4 ;  /* 0x00000009180972a4 */ /* 0x000fc4000f8e0204 */
[----:B------:R-:W-:Y:S02]  /*1700*/  @!UP0 UIADD3 UR8, UPT, UPT, UR8, -UR7, URZ ;  /* 0x8000000708088290 */ /* 0x000fe4000fffe0ff */
[----:B------:R-:W-:Y:S02]  /*1710*/  @!UP0 UIMAD UR6, UR9, UR6, UR7 ;  /* 0x00000006090682a4 */ /* 0x000fe4000f8e0207 */
[----:B------:R-:W-:Y:S02]  /*1720*/  @!UP0 UIMAD UR4, UR8, UR24, UR5 ;  /* 0x00000018080482a4 */ /* 0x000fe4000f8e0205 */
[----:B------:R-:W-:Y:S02]  /*1730*/  UIMAD UR16, UR26, UR16, UR25 ;  /* 0x000000101a1072a4 */ /* 0x000fe4000f8e0219 */
[----:B------:R-:W-:Y:S01]  /*1740*/  UIMAD UR20, UR4, UR14, UR20 ;  /* 0x0000000e041472a4 */ /* 0x000fe2000f8e0214 */
[----:B------:R-:W-:Y:S02]  /*1750*/  @!UP0 UMOV UR5, UR6 ;  /* 0x0000000600058c82 */ /* 0x000fe40008000000 */
[----:B------:R-:W-:-:S12]  /*1760*/  UIMAD UR16, UR5, UR26, UR16 ;  /* 0x0000001a051072a4 */ /* 0x000fd8000f8e0210 */
.L_x_18:
[----:B------:R-:W-:-:S09]  /*1770*/  UISETP.NE.AND UP0, UPT, UR27, 0x1, UPT ;  /* 0x000000011b00788c */ /* 0x000fd2000bf05270 */
[----:B------:R-:W-:Y:S05]  /*1780*/  BRA.U UP0, `(.L_x_19) ;  /* 0x0000000100447547 */ /* 0x000fea000b800000 */
[----:B------:R-:W2:Y:S01]  /*1790*/  LDCU.128 UR8, c[0x0][0xb10] ;  /* 0x00016200ff0877ac */ /* 0x000ea20008000c00 */
[----:B------:R-:W3:Y:S01]  /*17a0*/  LDCU UR12, c[0x0][0xb0c] ;  /* 0x00016180ff0c77ac */ /* 0x000ee20008000800 */
[----:B------:R-:W4:Y:S01]  /*17b0*/  LDCU UR13, c[0x0][0xb20] ;  /* 0x00016400ff0d77ac */ /* 0x000f220008000800 */
[----:B--2---:R-:W-:Y:S02]  /*17c0*/  UIMAD.WIDE.U32 UR6, UR16, UR8, URZ ;  /* 0x00000008100672a5 */ /* 0x004fe4000f8e00ff */
[----:B------:R-:W-:Y:S02]  /*17d0*/  UIMAD.WIDE.U32 UR4, UR20, UR11, URZ ;  /* 0x0000000b140472a5 */ /* 0x000fe4000f8e00ff */
[----:B---3--:R-:W-:Y:S02]  /*17e0*/  UISETP.NE.AND UP1, UPT, UR12, 0x1, UPT ;  /* 0x000000010c00788c */ /* 0x008fe4000bf25270 */
[----:B------:R-:W-:Y:S01]  /*17f0*/  UISETP.NE.AND UP0, UPT, UR10, 0x1, UPT ;  /* 0x000000010a00788c */ /* 0x000fe2000bf05270 */
[----:B------:R-:W-:-:S02]  /*1800*/  UMOV UR6, UR7 ;  /* 0x0000000700067c82 */ /* 0x000fc40008000000 */
[----:B------:R-:W-:Y:S01]  /*1810*/  UMOV UR4, UR5 ;  /* 0x0000000500047c82 */ /* 0x000fe20008000000 */
[----:B------:R-:W-:Y:S02]  /*1820*/  USHF.R.U32.HI UR9, URZ, UR9, UR6 ;  /* 0x00000009ff097299 */ /* 0x000fe40008011606 */
[----:B----4-:R-:W-:Y:S02]  /*1830*/  USHF.R.U32.HI UR4, URZ, UR13, UR4 ;  /* 0x0000000dff047299 */ /* 0x010fe40008011604 */
[----:B------:R-:W-:Y:S02]  /*1840*/  USEL UR5, UR16, UR9, !UP1 ;  /* 0x0000000910057287 */ /* 0x000fe4000c800000 */
[----:B------:R-:W-:-:S04]  /*1850*/  USEL UR4, UR20, UR4, !UP0 ;  /* 0x0000000414047287 */ /* 0x000fc8000c000000 */
[----:B------:R-:W-:Y:S02]  /*1860*/  UIADD3 UR6, UPT, UPT, -UR4, UR5, URZ ;  /* 0x0000000504067290 */ /* 0x000fe4000fffe1ff */
[----:B------:R-:W-:Y:S02]  /*1870*/  UIADD3 UR4, UPT, UPT, UR4, -UR5, URZ ;  /* 0x8000000504047290 */ /* 0x000fe4000fffe0ff */
[----:B------:R-:W-:Y:S02]  /*1880*/  UIMAD UR20, UR6, UR10, UR20 ;  /* 0x0000000a061472a4 */ /* 0x000fe4000f8e0214 */
[----:B------:R-:W-:-:S12]  /*1890*/  UIMAD UR16, UR4, UR12, UR16 ;  /* 0x0000000c041072a4 */ /* 0x000fd8000f8e0210 */
.L_x_19:
[----:B------:R-:W-:-:S09]  /*18a0*/  UISETP.EQ.U32.AND UP0, UPT, UR28, 0x1, UPT ;  /* 0x000000011c00788c */ /* 0x000fd2000bf02070 */
[----:B------:R-:W-:Y:S05]  /*18b0*/  BRA.U !UP0, `(.L_x_20) ;  /* 0x00000001080c7547 */ /* 0x000fea000b800000 */
[----:B------:R-:W-:Y:S01]  /*18c0*/  UCGABAR_WAIT ;  /* 0x0000000000007dc7 */ /* 0x000fe20008000000 */
[----:B------:R-:W-:Y:S01]  /*18d0*/  CCTL.IVALL ;  /* 0x00000000ff00798f */ /* 0x000fe20002000000 */
[----:B------:R-:W-:Y:S05]  /*18e0*/  BRA `(.L_x_21) ;  /* 0x0000000000047947 */ /* 0x000fea0003800000 */
.L_x_20:
[----:B------:R-:W-:Y:S06]  /*18f0*/  BAR.SYNC.DEFER_BLOCKING 0x0 ;  /* 0x0000000000007b1d */ /* 0x000fec0000010000 */
.L_x_21:
[----:B------:R-:W-:Y:S05]  /*1900*/  BRA.U UP3, `(.L_x_22) ;  /* 0x00000015038c7547 */ /* 0x000fea000b800000 */
[----:B------:R-:W2:Y:S01]  /*1910*/  LDCU UR6, c[0x0][0x38c] ;  /* 0x00007180ff0677ac */ /* 0x000ea20008000800 */
[----:B------:R-:W-:Y:S01]  /*1920*/  PLOP3.LUT P2, PT, PT, PT, UP5, 0x80, 0x8 ;  /* 0x000000000008781c */ /* 0x000fe20003f4f058 */
[----:B------:R-:W-:Y:S01]  /*1930*/  IMAD.MOV.U32 R12, RZ, RZ, 0x1 ;  /* 0x00000001ff0c7424 */ /* 0x000fe200078e00ff */
[----:B------:R-:W-:Y:S01]  /*1940*/  ISETP.NE.AND P3, PT, R0, RZ, P4 ;  /* 0x000000ff0000720c */ /* 0x000fe20002765270 */
[----:B------:R-:W-:Y:S01]  /*1950*/  USHF.L.U32 UR7, UR25, 0x6, URZ ;  /* 0x0000000619077899 */ /* 0x000fe200080006ff */
[----:B------:R-:W-:Y:S01]  /*1960*/  PLOP3.LUT P2, PT, P2, PT, PT, 0x8, 0x80 ;  /* 0x000000000080781c */ /* 0x000fe2000174e170 */
[----:B------:R-:W-:Y:S01]  /*1970*/  USHF.L.U32 UR8, UR25, 0x7, URZ ;  /* 0x0000000719087899 */ /* 0x000fe200080006ff */
[----:B------:R-:W-:Y:S01]  /*1980*/  CS2R R10, SRZ ;  /* 0x00000000000a7805 */ /* 0x000fe2000001ff00 */
[----:B------:R-:W-:Y:S01]  /*1990*/  UISETP.NE.AND UP1, UPT, UR21, URZ, UPT ;  /* 0x000000ff1500728c */ /* 0x000fe2000bf25270 */
[----:B------:R-:W-:Y:S01]  /*19a0*/  IMAD.MOV.U32 R9, RZ, RZ, RZ ;  /* 0x000000ffff097224 */ /* 0x000fe200078e00ff */
[----:B------:R-:W3:Y:S01]  /*19b0*/  LDCU UR50, c[0x0][0x370] ;  /* 0x00006e00ff3277ac */ /* 0x000ee20008000800 */
[----:B------:R-:W-:Y:S01]  /*19c0*/  IMAD.MOV.U32 R8, RZ, RZ, 0x1 ;  /* 0x00000001ff087424 */ /* 0x000fe200078e00ff */
[----:B------:R-:W-:Y:S01]  /*19d0*/  USEL UR40, UR54, 0x2, UP1 ;  /* 0x0000000236287887 */ /* 0x000fe20008800000 */
[----:B------:R-:W4:Y:S01]  /*19e0*/  LDCU.64 UR46, c[0x0][0x348] ;  /* 0x00006900ff2e77ac */ /* 0x000f220008000a00 */
[----:B--2---:R-:W-:-:S02]  /*19f0*/  UIADD3 UR5, UPT, UPT, UR6, 0x3f, URZ ;  /* 0x0000003f06057890 */ /* 0x004fc4000fffe0ff */
[----:B------:R-:W-:Y:S02]  /*1a00*/  UIADD3 UR58, UPT, UPT, UR6, 0x7e, URZ ;  /* 0x0000007e063a7890 */ /* 0x000fe4000fffe0ff */
[----:B------:R-:W-:Y:S01]  /*1a10*/  USHF.R.S32.HI UR4, URZ, 0x1f, UR5 ;  /* 0x0000001fff047899 */ /* 0x000fe20008011405 */
[----:B------:R-:W2:Y:S03]  /*1a20*/  LDCU UR49, c[0x0][0x374] ;  /* 0x00006e80ff3177ac */ /* 0x000ea60008000800 */
[----:B------:R-:W-:Y:S02]  /*1a30*/  ULEA.HI UR4, UR4, UR5, URZ, 0x6 ;  /* 0x0000000504047291 */ /* 0x000fe4000f8f30ff */
[----:B------:R-:W-:Y:S02]  /*1a40*/  UIADD3 UR5, UPT, UPT, UR6, -0x1, URZ ;  /* 0xffffffff06057890 */ /* 0x000fe4000fffe0ff */
[----:B------:R-:W-:-:S02]  /*1a50*/  USHF.R.S32.HI UR53, URZ, 0x6, UR4 ;  /* 0x00000006ff357899 */ /* 0x000fc40008011404 */
[----:B------:R-:W-:Y:S02]  /*1a60*/  UISETP.GE.U32.AND UP2, UPT, UR5, -0x7f, UPT ;  /* 0xffffff810500788c */ /* 0x000fe4000bf46070 */
[----:B------:R-:W-:Y:S02]  /*1a70*/  UISETP.LT.U32.AND UP0, UPT, UR53, 0x4, UPT ;  /* 0x000000043500788c */ /* 0x000fe4000bf01070 */
[----:B------:R-:W-:Y:S02]  /*1a80*/  ULOP3.LUT UR6, UR7, 0x40, URZ, 0xc0, !UPT ;  /* 0x0000004007067892 */ /* 0x000fe4000f8ec0ff */
[----:B------:R-:W-:Y:S02]  /*1a90*/  USEL UR51, UR53, 0x4, UP0 ;  /* 0x0000000435337887 */ /* 0x000fe40008000000 */
[----:B------:R-:W-:Y:S02]  /*1aa0*/  ULOP3.LUT UR5, UR8, 0x80, URZ, 0xc0, !UPT ;  /* 0x0000008008057892 */ /* 0x000fe4000f8ec0ff */
[----:B------:R-:W-:-:S02]  /*1ab0*/  UIADD3 UR4, UPT, UPT, UR51, -0x1, URZ ;  /* 0xffffffff33047890 */ /* 0x000fc4000fffe0ff */
[----:B------:R-:W-:Y:S02]  /*1ac0*/  @UP2 UIADD3 UR4, UPT, UPT, UR51, URZ, URZ ;  /* 0x000000ff33042290 */ /* 0x000fe4000fffe0ff */
[----:B------:R-:W-:Y:S02]  /*1ad0*/  ULEA UR57, UR57, UR6, 0x5 ;  /* 0x0000000639397291 */ /* 0x000fe4000f8e28ff */
[----:B------:R-:W-:Y:S02]  /*1ae0*/  ULEA UR55, UR55, UR5, 0x6 ;  /* 0x0000000537377291 */ /* 0x000fe4000f8e30ff */
[----:B------:R-:W-:Y:S02]  /*1af0*/  UIADD3 UR56, UPT, UPT, UR53, -UR51, URZ ;  /* 0x8000003335387290 */ /* 0x000fe4000fffe0ff */
[----:B------:R-:W-:Y:S02]  /*1b00*/  UIADD3 UR41, UPT, UPT, UR4, 0x1, URZ ;  /* 0x0000000104297890 */ /* 0x000fe4000fffe0ff */
[----:B------:R-:W-:Y:S01]  /*1b10*/  UIADD3 UR54, UPT, UPT, -UR4, URZ, URZ ;  /* 0x000000ff04367290 */ /* 0x000fe2000fffe1ff */
[----:B--234-:R-:W-:-:S11]  /*1b20*/  UMOV UR29, URZ ;  /* 0x000000ff001d7c82 */ /* 0x01cfd60008000000 */
.L_x_46:
[----:B------:R-:W-:Y:S01]  /*1b30*/  UISETP.NE.AND UP0, UPT, UR52, URZ, UPT ;  /* 0x000000ff3400728c */ /* 0x000fe2000bf05270 */
[----:B------:R-:W2:Y:S08]  /*1b40*/  S2UR UR52, SR_CgaCtaId ;  /* 0x00000000003479c3 */ /* 0x000eb00000008800 */
[----:B---3--:R-:W-:Y:S05]  /*1b50*/  BRA.U UP0, `(.L_x_23) ;  /* 0x0000000100347547 */ /* 0x008fea000b800000 */
[----:B------:R-:W3:Y:S01]  /*1b60*/  S2R R0, SR_CgaCtaId ;  /* 0x0000000000007919 */ /* 0x000ee20000008800 */
[----:B------:R-:W-:-:S04]  /*1b70*/  MOV R2, 0x400 ;  /* 0x0000040000027802 */ /* 0x000fc80000000f00 */
[----:B---3--:R-:W-:Y:S02]  /*1b80*/  LEA R0, R0, R2, 0x18 ;  /* 0x0000000200007211 */ /* 0x008fe400078ec0ff */
[----:B------:R-:W-:-:S03]  /*1b90*/  SHF.L.U32 R2, R8, 0x1f, RZ ;  /* 0x0000001f08027819 */ /* 0x000fc600000006ff */
[----:B------:R-:W-:-:S04]  /*1ba0*/  IMAD R0, R9, 0x8, R0 ;  /* 0x0000000809007824 */ /* 0x000fc800078e0200 */
[----:B------:R-:W3:Y:S02]  /*1bb0*/  SYNCS.PHASECHK.TRANS64.TRYWAIT P0, [R0+URZ+0x100], R2 ;  /* 0x00010002000075a7 */ /* 0x000ee400080011ff */
[----:B---3--:R-:W-:Y:S05]  /*1bc0*/  @!P0 BRA `(.L_x_24) ;  /* 0x00000094000c8947 */ /* 0x008fea0003800000 */
.L_x_189:
[----:B------:R-:W-:Y:S01]  /*1bd0*/  VIADD R9, R9, 0x1 ;  /* 0x0000000109097836 */ /* 0x000fe20000000000 */
[----:B------:R3:W-:Y:S04]  /*1be0*/  SYNCS.ARRIVE.TRANS64.A1T0 RZ, [R0+URZ+0xf0], RZ ;  /* 0x0000f0ff00ff79a7 */ /* 0x0007e800081000ff */
[----:B------:R-:W-:-:S04]  /*1bf0*/  ISETP.NE.AND P0, PT, R9, 0x2, PT ;  /* 0x000000020900780c */ /* 0x000fc80003f05270 */
[----:B------:R-:W-:Y:S02]  /*1c00*/  SEL R9, R9, RZ, P0 ;  /* 0x000000ff09097207 */ /* 0x000fe40000000000 */
[----:B---3--:R-:W-:-:S04]  /*1c10*/  SEL R0, RZ, 0x1, P0 ;  /* 0x00000001ff007807 */ /* 0x008fc80000000000 */
[----:B------:R-:W-:-:S07]  /*1c20*/  LOP3.LUT R8, R8, R0, RZ, 0x3c, !PT ;  /* 0x0000000008087212 */ /* 0x000fce00078e3cff */
.L_x_23:
[----:B------:R-:W-:Y:S01]  /*1c30*/  UMOV UR21, 0x400 ;  /* 0x0000040000157882 */ /* 0x000fe20000000000 */
[----:B------:R-:W-:Y:S01]  /*1c40*/  SHF.L.U32 R0, R12, 0x1f, RZ ;  /* 0x0000001f0c007819 */ /* 0x000fe200000006ff */
[----:B--2---:R-:W-:Y:S02]  /*1c50*/  ULEA UR21, UR52, UR21, 0x18 ;  /* 0x0000001534157291 */ /* 0x004fe4000f8ec0ff */
[----:B------:R-:W-:Y:S02]  /*1c60*/  UISETP.GE.U32.AND UP0, UPT, UR58, 0x7f, UPT ;  /* 0x0000007f3a00788c */ /* 0x000fe4000bf06070 */
[----:B------:R-:W-:Y:S02]  /*1c70*/  ULEA UR4, UR29, UR21, 0x3 ;  /* 0x000000151d047291 */ /* 0x000fe4000f8e18ff */
[----:B------:R-:W-:Y:S01]  /*1c80*/  ULEA UR19, UR20, UR57, 0x7 ;  /* 0x0000003914137291 */ /* 0x000fe2000f8e38ff */
[----:B------:R-:W-:-:S06]  /*1c90*/  UMOV UR13, URZ ;  /* 0x000000ff000d7c82 */ /* 0x000fcc0008000000 */
[----:B------:R2:W3:Y:S01]  /*1ca0*/  SYNCS.PHASECHK.TRANS64.TRYWAIT P1, [UR4+0x20], R0 ;  /* 0x00002000ff0075a7 */ /* 0x0004e20008021104 */
[----:B------:R-:W-:-:S04]  /*1cb0*/  ULEA.HI UR4, UR16, UR16, URZ, 0x1 ;  /* 0x0000001010047291 */ /* 0x000fc8000f8f08ff */
[----:B------:R-:W-:-:S04]  /*1cc0*/  USHF.L.U32 UR4, UR4, 0x7, URZ ;  /* 0x0000000704047899 */ /* 0x000fc800080006ff */
[----:B------:R-:W-:-:S04]  /*1cd0*/  ULOP3.LUT UR35, UR4, 0xffffff00, URZ, 0xc0, !UPT ;  /* 0xffffff0004237892 */ /* 0x000fc8000f8ec0ff */
[----:B------:R-:W-:Y:S01]  /*1ce0*/  UIADD3 UR35, UPT, UPT, UR55, UR35, URZ ;  /* 0x0000002337237290 */ /* 0x000fe2000fffe0ff */
[----:B------:R-:W-:Y:S11]  /*1cf0*/  BRA.U !UP0, `(.L_x_25) ;  /* 0x0000000508147547 */ /* 0x000ff6000b800000 */
[----:B------:R-:W-:Y:S01]  /*1d00*/  UMOV UR30, UR54 ;  /* 0x00000036001e7c82 */ /* 0x000fe20008000000 */
[----:B------:R-:W-:Y:S01]  /*1d10*/  UMOV UR5, UR29 ;  /* 0x0000001d00057c82 */ /* 0x000fe20008000000 */
[----:B------:R-:W-:-:S05]  /*1d20*/  UMOV UR26, 0x20 ;  /* 0x00000020001a7882 */ /* 0x000fca0000000000 */
.L_x_33:
[----:B------:R-:W-:Y:S01]  /*1d30*/  ULEA UR6, UR5, UR21, 0x3 ;  /* 0x0000001505067291 */ /* 0x000fe2000f8e18ff */
[----:B---3--:R-:W-:Y:S01]  /*1d40*/  @P4 MOV R2, 0x18000 ;  /* 0x0001800000024802 */ /* 0x008fe20000000f00 */
[----:B-123--:R-:W-:Y:S10]  /*1d50*/  @P1 BRA `(.L_x_26) ;  /* 0x00000000000c1947 */ /* 0x00eff40003800000 */
[----:B------:R-:W-:-:S04]  /*1d60*/  SHF.L.U32 R3, R12, 0x1f, RZ ;  /* 0x0000001f0c037819 */ /* 0x000fc800000006ff */
[----:B------:R-:W3:Y:S02]  /*1d70*/  SYNCS.PHASECHK.TRANS64.TRYWAIT P0, [UR6+0x20], R3 ;  /* 0x00002003ff0075a7 */ /* 0x000ee40008001106 */
[----:B---3--:R-:W-:Y:S05]  /*1d80*/  @!P0 BRA `(.L_x_27) ;  /* 0x0000009000b08947 */ /* 0x008fea0003800000 */
.L_x_26:
[----:B------:R3:W-:Y:S01]  /*1d90*/  @P4 SYNCS.ARRIVE.TRANS64 RZ, [UR6], R2 ;  /* 0x00000002ffff49a7 */ /* 0x0007e20008000006 */
[----:B------:R-:W-:Y:S02]  /*1da0*/  ULOP3.LUT UR4, UR40, 0x2, URZ, 0xfc, !UPT ;  /* 0x0000000228047892 */ /* 0x000fe4000f8efcff */
[----:B------:R-:W-:Y:S02]  /*1db0*/  UIADD3 UR30, UPT, UPT, UR30, 0x1, URZ ;  /* 0x000000011e1e7890 */ /* 0x000fe4000fffe0ff */
[----:B------:R-:W-:Y:S02]  /*1dc0*/  UISETP.NE.AND UP0, UPT, UR4, 0x2, UPT ;  /* 0x000000020400788c */ /* 0x000fe4000bf05270 */
[----:B------:R-:W-:-:S07]  /*1dd0*/  UISETP.NE.AND UP2, UPT, UR30, 0x1, UPT ;  /* 0x000000011e00788c */ /* 0x000fce000bf45270 */
[----:B------:R-:W-:Y:S05]  /*1de0*/  BRA.U UP0, `(.L_x_28) ;  /* 0x0000000100047547 */ /* 0x000fea000b800000 */
[----:B-1----:R-:W-:Y:S05]  /*1df0*/  BPT.TRAP 0x1 ;  /* 0x000000040000795c */ /* 0x002fea0000300000 */
.L_x_28:
[----:B------:R-:W-:Y:S04]  /*1e00*/  BSSY.RECONVERGENT B0, `(.L_x_29) ;  /* 0x0000003000007945 */ /* 0x000fe80003800200 */
[----:B------:R-:W-:Y:S05]  /*1e10*/  @!P3 BRA `(.L_x_30) ;  /* 0x000000000004b947 */ /* 0x000fea0003800000 */
[----:B-1----:R-:W-:Y:S05]  /*1e20*/  BPT.TRAP 0x1 ;  /* 0x000000040000795c */ /* 0x002fea0000300000 */
.L_x_30:
[----:B-1----:R-:W-:Y:S05]  /*1e30*/  BSYNC.RECONVERGENT B0 ;  /* 0x0000000000007941 */ /* 0x002fea0003800200 */
.L_x_29:
[----:B------:R-:W-:Y:S01]  /*1e40*/  UIADD3 UR4, UPT, UPT, UR5, 0x1, URZ ;  /* 0x0000000105047890 */ /* 0x000fe2000fffe0ff */
[----:B------:R-:W-:Y:S01]  /*1e50*/  BSSY.RECONVERGENT B0, `(.L_x_31) ;  /* 0x000002b000007945 */ /* 0x000fe20003800200 */
[----:B------:R-:W-:Y:S02]  /*1e60*/  ELECT P0, URZ, PT ;  /* 0x0000000000ff782f */ /* 0x000fe40003800000 */
[----:B------:R-:W-:-:S04]  /*1e70*/  UISETP.NE.AND UP0, UPT, UR4, 0x4, UPT ;  /* 0x000000040400788c */ /* 0x000fc8000bf05270 */
[----:B------:R-:W-:Y:S02]  /*1e80*/  USEL UR7, URZ, 0x1, UP0 ;  /* 0x00000001ff077887 */ /* 0x000fe40008000000 */
[----:B------:R-:W-:-:S04]  /*1e90*/  USEL UR29, UR4, URZ, UP0 ;  /* 0x000000ff041d7287 */ /* 0x000fc80008000000 */
[----:B------:R-:W-:Y:S01]  /*1ea0*/  ULEA UR4, UR29, UR21, 0x3 ;  /* 0x000000151d047291 */ /* 0x000fe2000f8e18ff */
[----:B------:R-:W-:-:S04]  /*1eb0*/  LOP3.LUT R12, R12, UR7, RZ, 0x3c, !PT ;  /* 0x000000070c0c7c12 */ /* 0x000fc8000f8e3cff */
[----:B--2---:R-:W-:-:S04]  /*1ec0*/  SHF.L.U32 R0, R12, 0x1f, RZ ;  /* 0x0000001f0c007819 */ /* 0x004fc800000006ff */
[----:B------:R1:W2:Y:S01]  /*1ed0*/  SYNCS.PHASECHK.TRANS64.TRYWAIT P1, [UR4+0x20], R0 ;  /* 0x00002000ff0075a7 */ /* 0x0002a20008021104 */
[----:B------:R-:W-:Y:S05]  /*1ee0*/  @!P0 BRA `(.L_x_32) ;  /* 0x0000000000848947 */ /* 0x000fea0003800000 */
[----:B------:R-:W-:Y:S02]  /*1ef0*/  ULEA UR24, UR5, UR39, 0xd ;  /* 0x0000002705187291 */ /* 0x000fe4000f8e68ff */
[----:B------:R-:W-:Y:S02]  /*1f00*/  ULEA UR8, UR5, UR38, 0xc ;  /* 0x0000002605087291 */ /* 0x000fe4000f8e60ff */
[----:B------:R-:W-:Y:S02]  /*1f10*/  UIADD3 UR22, UP1, UPT, UR46, 0x80, URZ ;  /* 0x000000802e167890 */ /* 0x000fe4000ff3e0ff */
[----:B------:R-:W-:Y:S02]  /*1f20*/  ULEA UR24, UR24, UR21, 0x2 ;  /* 0x0000001518187291 */ /* 0x000fe4000f8e10ff */
[----:B------:R-:W-:Y:S02]  /*1f30*/  UIADD3 UR14, UP0, UPT, UR46, 0x180, URZ ;  /* 0x000001802e0e7890 */ /* 0x000fe4000ff1e0ff */
[----:B------:R-:W-:-:S02]  /*1f40*/  ULEA UR8, UR8, UR21, 0x2 ;  /* 0x0000001508087291 */ /* 0x000fc4000f8e10ff */
[----:B------:R-:W-:Y:S02]  /*1f50*/  UIADD3 UR34, UPT, UPT, UR26, -0x20, URZ ;  /* 0xffffffe01a227890 */ /* 0x000fe4000fffe0ff */
[----:B------:R-:W-:Y:S02]  /*1f60*/  ULOP3.LUT UR33, UR6, 0xfefffff8, URZ, 0xc0, !UPT ;  /* 0xfefffff806217892 */ /* 0x000fe4000f8ec0ff */
[----:B------:R-:W-:Y:S02]  /*1f70*/  UIADD3.X UR23, UPT, UPT, URZ, UR47, URZ, UP1, !UPT ;  /* 0x0000002fff177290 */ /* 0x000fe40008ffe4ff */
[----:B------:R-:W-:Y:S02]  /*1f80*/  UIADD3 UR32, UPT, UPT, UR24, 0x8400, URZ ;  /* 0x0000840018207890 */ /* 0x000fe4000fffe0ff */
[----:B------:R-:W-:Y:S02]  /*1f90*/  UPRMT UR7, URZ, 0x5410, UR37 ;  /* 0x00005410ff077896 */ /* 0x000fe40008000025 */
[----:B------:R-:W-:-:S02]  /*1fa0*/  UIADD3 UR24, UPT, UPT, UR24, 0xc400, URZ ;  /* 0x0000c40018187890 */ /* 0x000fc4000fffe0ff */
[----:B------:R-:W-:Y:S02]  /*1fb0*/  UIADD3.X UR15, UPT, UPT, URZ, UR47, URZ, UP0, !UPT ;  /* 0x0000002fff0f7290 */ /* 0x000fe400087fe4ff */
[----:B------:R-:W-:Y:S02]  /*1fc0*/  UIADD3 UR16, UPT, UPT, UR8, 0x28400, URZ ;  /* 0x0002840008107890 */ /* 0x000fe4000fffe0ff */
[----:B------:R-:W-:Y:S02]  /*1fd0*/  UPRMT UR4, URZ, 0x5410, UR31 ;  /* 0x00005410ff047896 */ /* 0x000fe4000800001f */
[----:B------:R-:W-:Y:S01]  /*1fe0*/  UIADD3 UR8, UPT, UPT, UR8, 0x2a400, URZ ;  /* 0x0002a40008087890 */ /* 0x000fe2000fffe0ff */
[----:B------:R-:W-:Y:S01]  /*1ff0*/  UMOV UR42, 0x0 ;  /* 0x00000000002a7882 */ /* 0x000fe20000000000 */
[----:B------:R-:W-:Y:S01]  /*2000*/  UMOV UR43, 0x10000000 ;  /* 0x10000000002b7882 */ /* 0x000fe20000000000 */
[----:B------:R-:W-:Y:S01]  /*2010*/  UMOV UR27, UR35 ;  /* 0x00000023001b7c82 */ /* 0x000fe20008000000 */
[----:B------:R-:W-:Y:S01]  /*2020*/  UMOV UR28, UR36 ;  /* 0x00000024001c7c82 */ /* 0x000fe20008000000 */
[----:B------:R-:W-:Y:S01]  /*2030*/  UMOV UR25, UR33 ;  /* 0x0000002100197c82 */ /* 0x000fe20008000000 */
[----:B------:R-:W-:Y:S01]  /*2040*/  UMOV UR20, UR36 ;  /* 0x0000002400147c82 */ /* 0x000fe20008000000 */
[----:B------:R-:W-:Y:S01]  /*2050*/  UMOV UR17, UR33 ;  /* 0x0000002100117c82 */ /* 0x000fe20008000000 */
[----:B------:R-:W-:Y:S01]  /*2060*/  UMOV UR18, UR34 ;  /* 0x0000002200127c82 */ /* 0x000fe20008000000 */
[----:B------:R4:W-:Y:S01]  /*2070*/  UTMALDG.3D.MULTICAST.2CTA [UR32], [UR22], UR7, desc[UR42] ;  /* 0x00002a20160073b4 */ /* 0x0009e20008211807 */
[----:B------:R-:W-:Y:S01]  /*2080*/  UMOV UR10, UR26 ;  /* 0x0000001a000a7c82 */ /* 0x000fe20008000000 */
[----:B------:R-:W-:Y:S01]  /*2090*/  UMOV UR11, UR19 ;  /* 0x00000013000b7c82 */ /* 0x000fe20008000000 */
[----:B------:R-:W-:Y:S01]  /*20a0*/  UMOV UR12, UR36 ;  /* 0x00000024000c7c82 */ /* 0x000fe20008000000 */
[----:B------:R-:W-:Y:S01]  /*20b0*/  UMOV UR9, UR33 ;  /* 0x0000002100097c82 */ /* 0x000fe20008000000 */
[----:B------:R4:W-:Y:S01]  /*20c0*/  UTMALDG.3D.MULTICAST.2CTA [UR24], [UR22], UR7, desc[UR42] ;  /* 0x00002a18160073b4 */ /* 0x0009e20008211807 */
[----:B------:R4:W-:Y:S01]  /*20d0*/  UTMALDG.3D.MULTICAST.2CTA [UR16], [UR14], UR4, desc[UR42] ;  /* 0x00002a100e0073b4 */ /* 0x0009e20008211804 */
[----:B------:R4:W-:Y:S02]  /*20e0*/  UTMALDG.3D.MULTICAST.2CTA [UR8], [UR14], UR4, desc[UR42] ;  /* 0x00002a080e0073b4 */ /* 0x0009e40008211804 */
[----:B----4-:R-:W-:Y:S01]  /*20f0*/  NOP ;  /* 0x0000000000007918 */ /* 0x010fe20000000000 */
.L_x_32:
[----:B------:R-:W-:Y:S05]  /*2100*/  BSYNC.RECONVERGENT B0 ;  /* 0x0000000000007941 */ /* 0x000fea0003800200 */
.L_x_31:
[----:B------:R-:W-:Y:S01]  /*2110*/  UIADD3 UR26, UPT, UPT, UR26, 0x40, URZ ;  /* 0x000000401a1a7890 */ /* 0x000fe2000fffe0ff */
[----:B------:R-:W-:Y:S01]  /*2120*/  UMOV UR5, UR29 ;  /* 0x0000001d00057c82 */ /* 0x000fe20008000000 */
[----:B------:R-:W-:Y:S01]  /*2130*/  UMOV UR13, UR41 ;  /* 0x00000029000d7c82 */ /* 0x000fe20008000000 */
[----:B------:R-:W-:Y:S09]  /*2140*/  BRA.U UP2, `(.L_x_33) ;  /* 0xfffffff902f87547 */ /* 0x000ff2000b83ffff */
.L_x_25:
[----:B------:R-:W-:Y:S01]  /*2150*/  ULEA UR4, UR29, UR21, 0x3 ;  /* 0x000000151d047291 */ /* 0x000fe2000f8e18ff */
[----:B-12---:R-:W-:Y:S01]  /*2160*/  SHF.L.U32 R0, R12, 0x1f, RZ ;  /* 0x0000001f0c007819 */ /* 0x006fe200000006ff */
[----:B------:R-:W-:Y:S01]  /*2170*/  @!P2 SYNCS.ARRIVE.TRANS64.A1T0 RZ, [UR21+0x88], RZ ;  /* 0x000088ffffffa9a7 */ /* 0x000fe20008100015 */
[----:B------:R-:W-:-:S06]  /*2180*/  UISETP.GT.AND UP0, UPT, UR53, UR51, UPT ;  /* 0x000000333500728c */ /* 0x000fcc000bf04270 */
[----:B---3--:R1:W2:Y:S03]  /*2190*/  SYNCS.PHASECHK.TRANS64.TRYWAIT P1, [UR4+0x20], R0 ;  /* 0x00002000ff0075a7 */ /* 0x0082a60008021104 */
[----:B------:R-:W-:Y:S05]  /*21a0*/  BRA.U !UP0, `(.L_x_34) ;  /* 0x00000005080c7547 */ /* 0x000fea000b800000 */
[----:B------:R-:W-:Y:S01]  /*21b0*/  UIADD3 UR23, UPT, UPT, UR56, UR13, URZ ;  /* 0x0000000d38177290 */ /* 0x000fe2000fffe0ff */
[----:B------:R-:W-:-:S11]  /*21c0*/  UMOV UR6, UR29 ;  /* 0x0000001d00067c82 */ /* 0x000fd60008000000 */
.L_x_42:
[----:B------:R-:W-:Y:S01]  /*21d0*/  ULEA UR7, UR6, UR21, 0x3 ;  /* 0x0000001506077291 */ /* 0x000fe2000f8e18ff */
[----:B--2---:R-:W-:Y:S01]  /*21e0*/  @P4 MOV R2, 0x18000 ;  /* 0x0001800000024802 */ /* 0x004fe20000000f00 */
[----:B--23--:R-:W-:Y:S10]  /*21f0*/  @P1 BRA `(.L_x_35) ;  /* 0x00000000000c1947 */ /* 0x00cff40003800000 */
[----:B------:R-:W-:-:S04]  /*2200*/  SHF.L.U32 R3, R12, 0x1f, RZ ;  /* 0x0000001f0c037819 */ /* 0x000fc800000006ff */
[----:B------:R-:W2:Y:S02]  /*2210*/  SYNCS.PHASECHK.TRANS64.TRYWAIT P0, [UR7+0x20], R3 ;  /* 0x00002003ff0075a7 */ /* 0x000ea40008001107 */
[----:B--2---:R-:W-:Y:S05]  /*2220*/  @!P0 BRA `(.L_x_36) ;  /* 0x0000008c00a08947 */ /* 0x004fea0003800000 */
.L_x_35:
[----:B------:R2:W-:Y:S01]  /*2230*/  @P4 SYNCS.ARRIVE.TRANS64 RZ, [UR7], R2 ;  /* 0x00000002ffff49a7 */ /* 0x0005e20008000007 */
[----:B------:R-:W-:-:S04]  /*2240*/  ULOP3.LUT UR4, UR40, 0x2, URZ, 0xfc, !UPT ;  /* 0x0000000228047892 */ /* 0x000fc8000f8efcff */
[----:B------:R-:W-:-:S09]  /*2250*/  UISETP.NE.AND UP0, UPT, UR4, 0x2, UPT ;  /* 0x000000020400788c */ /* 0x000fd2000bf05270 */
[----:B------:R-:W-:Y:S05]  /*2260*/  BRA.U UP0, `(.L_x_37) ;  /* 0x0000000100047547 */ /* 0x000fea000b800000 */
[----:B------:R-:W-:Y:S05]  /*2270*/  BPT.TRAP 0x1 ;  /* 0x000000040000795c */ /* 0x000fea0000300000 */
.L_x_37:
[----:B------:R-:W-:Y:S04]  /*2280*/  BSSY.RECONVERGENT B0, `(.L_x_38) ;  /* 0x0000003000007945 */ /* 0x000fe80003800200 */
[----:B------:R-:W-:Y:S05]  /*2290*/  @!P3 BRA `(.L_x_39) ;  /* 0x000000000004b947 */ /* 0x000fea0003800000 */
[----:B------:R-:W-:Y:S05]  /*22a0*/  BPT.TRAP 0x1 ;  /* 0x000000040000795c */ /* 0x000fea0000300000 */
.L_x_39:
[----:B------:R-:W-:Y:S05]  /*22b0*/  BSYNC.RECONVERGENT B0 ;  /* 0x0000000000007941 */ /* 0x000fea0003800200 */
.L_x_38:
        /* <DEDUP_REMOVED lines=8> */
[----:B-1----:R-:W-:-:S04]  /*2340*/  SHF.L.U32 R0, R12, 0x1f, RZ ;  /* 0x0000001f0c007819 */ /* 0x002fc800000006ff */
[----:B------:R1:W3:Y:S01]  /*2350*/  SYNCS.PHASECHK.TRANS64.TRYWAIT P1, [UR4+0x20], R0 ;  /* 0x00002000ff0075a7 */ /* 0x0002e20008021104 */
[----:B------:R-:W-:Y:S05]  /*2360*/  @!P0 BRA `(.L_x_41) ;  /* 0x0000000000888947 */ /* 0x000fea0003800000 */
[----:B------:R-:W-:Y:S02]  /*2370*/  ULEA UR24, UR6, UR39, 0xd ;  /* 0x0000002706187291 */ /* 0x000fe4000f8e68ff */
[----:B------:R-:W-:Y:S02]  /*2380*/  ULEA UR8, UR6, UR38, 0xc ;  /* 0x0000002606087291 */ /* 0x000fe4000f8e60ff */
[----:B------:R-:W-:Y:S02]  /*2390*/  UIADD3 UR4, UP1, UPT, UR46, 0x80, URZ ;  /* 0x000000802e047890 */ /* 0x000fe4000ff3e0ff */
[----:B------:R-:W-:Y:S02]  /*23a0*/  ULEA UR24, UR24, UR21, 0x2 ;  /* 0x0000001518187291 */ /* 0x000fe4000f8e10ff */
[----:B------:R-:W-:Y:S02]  /*23b0*/  USHF.L.U32 UR34, UR13, 0x6, URZ ;  /* 0x000000060d227899 */ /* 0x000fe400080006ff */
[----:B------:R-:W-:-:S02]  /*23c0*/  UIADD3 UR14, UP0, UPT, UR46, 0x180, URZ ;  /* 0x000001802e0e7890 */ /* 0x000fc4000ff1e0ff */
[----:B------:R-:W-:Y:S02]  /*23d0*/  ULEA UR8, UR8, UR21, 0x2 ;  /* 0x0000001508087291 */ /* 0x000fe4000f8e10ff */
[----:B------:R-:W-:Y:S02]  /*23e0*/  ULOP3.LUT UR33, UR7, 0xfefffff8, URZ, 0xc0, !UPT ;  /* 0xfefffff807217892 */ /* 0x000fe4000f8ec0ff */
[----:B------:R-:W-:Y:S02]  /*23f0*/  UIADD3.X UR5, UPT, UPT, URZ, UR47, URZ, UP1, !UPT ;  /* 0x0000002fff057290 */ /* 0x000fe40008ffe4ff */
[----:B------:R-:W-:Y:S02]  /*2400*/  UIADD3 UR32, UPT, UPT, UR24, 0x8400, URZ ;  /* 0x0000840018207890 */ /* 0x000fe4000fffe0ff */
[----:B------:R-:W-:Y:S02]  /*2410*/  UPRMT UR10, URZ, 0x5410, UR37 ;  /* 0x00005410ff0a7896 */ /* 0x000fe40008000025 */
[----:B------:R-:W-:-:S02]  /*2420*/  UIADD3 UR26, UPT, UPT, UR34, 0x20, URZ ;  /* 0x00000020221a7890 */ /* 0x000fc4000fffe0ff */
[----:B------:R-:W-:Y:S02]  /*2430*/  UIADD3 UR24, UPT, UPT, UR24, 0xc400, URZ ;  /* 0x0000c40018187890 */ /* 0x000fe4000fffe0ff */
        /* <DEDUP_REMOVED lines=9> */
[----:B------:R-:W-:Y:S01]  /*24d0*/  UTMALDG.3D.MULTICAST.2CTA [UR32], [UR4], UR10, desc[UR42] ;  /* 0x00002a20040073b4 */ /* 0x000fe2000821180a */
[----:B------:R-:W-:Y:S01]  /*24e0*/  UMOV UR20, UR36 ;  /* 0x0000002400147c82 */ /* 0x000fe20008000000 */
[----:B------:R-:W-:Y:S01]  /*24f0*/  UMOV UR17, UR33 ;  /* 0x0000002100117c82 */ /* 0x000fe20008000000 */
[----:B------:R-:W-:Y:S01]  /*2500*/  UMOV UR18, UR34 ;  /* 0x0000002200127c82 */ /* 0x000fe20008000000 */
[----:B------:R-:W-:Y:S01]  /*2510*/  UMOV UR11, UR19 ;  /* 0x00000013000b7c82 */ /* 0x000fe20008000000 */
[----:B------:R-:W-:Y:S01]  /*2520*/  UMOV UR12, UR36 ;  /* 0x00000024000c7c82 */ /* 0x000fe20008000000 */
[----:B------:R-:W-:Y:S01]  /*2530*/  UMOV UR9, UR33 ;  /* 0x0000002100097c82 */ /* 0x000fe20008000000 */
[----:B------:R4:W-:Y:S01]  /*2540*/  UTMALDG.3D.MULTICAST.2CTA [UR24], [UR4], UR10, desc[UR42] ;  /* 0x00002a18040073b4 */ /* 0x0009e2000821180a */
[----:B------:R1:W-:Y:S01]  /*2550*/  UTMALDG.3D.MULTICAST.2CTA [UR16], [UR14], UR22, desc[UR42] ;  /* 0x00002a100e0073b4 */ /* 0x0003e20008211816 */
[----:B----4-:R-:W-:-:S02]  /*2560*/  UMOV UR10, UR26 ;  /* 0x0000001a000a7c82 */ /* 0x010fc40008000000 */
[----:B------:R1:W-:Y:S02]  /*2570*/  UTMALDG.3D.MULTICAST.2CTA [UR8], [UR14], UR22, desc[UR42] ;  /* 0x00002a080e0073b4 */ /* 0x0003e40008211816 */
[----:B-1----:R-:W-:Y:S01]  /*2580*/  NOP ;  /* 0x0000000000007918 */ /* 0x002fe20000000000 */
.L_x_41:
[----:B------:R-:W-:Y:S05]  /*2590*/  BSYNC.RECONVERGENT B0 ;  /* 0x0000000000007941 */ /* 0x000fea0003800200 */
.L_x_40:
[----:B------:R-:W-:Y:S01]  /*25a0*/  UIADD3 UR13, UPT, UPT, UR13, 0x1, URZ ;  /* 0x000000010d0d7890 */ /* 0x000fe2000fffe0ff */
[----:B------:R-:W-:-:S03]  /*25b0*/  UMOV UR6, UR29 ;  /* 0x0000001d00067c82 */ /* 0x000fc60008000000 */
[----:B------:R-:W-:-:S09]  /*25c0*/  UISETP.NE.AND UP0, UPT, UR13, UR23, UPT ;  /* 0x000000170d00728c */ /* 0x000fd2000bf05270 */
[----:B------:R-:W-:Y:S05]  /*25d0*/  BRA.U UP0, `(.L_x_42) ;  /* 0xfffffff900fc7547 */ /* 0x000fea000b83ffff */
.L_x_34:
[C---:B------:R-:W-:Y:S01]  /*25e0*/  LEA R3, R11.reuse, UR21, 0x3 ;  /* 0x000000150b037c11 */ /* 0x040fe2000f8e18ff */
[----:B------:R-:W-:Y:S01]  /*25f0*/  NOP ;  /* 0x0000000000007918 */ /* 0x000fe20000000000 */
[----:B-1----:R-:W-:Y:S02]  /*2600*/  SHF.L.U32 R0, R10, 0x1f, RZ ;  /* 0x0000001f0a007819 */ /* 0x002fe400000006ff */
[----:B------:R-:W-:Y:S02]  /*2610*/  LEA R4, R11, UR21, 0x4 ;  /* 0x000000150b047c11 */ /* 0x000fe4000f8e20ff */
[----:B------:R-:W1:Y:S02]  /*2620*/  SYNCS.PHASECHK.TRANS64.TRYWAIT P0, [R3+URZ+0x90], R0 ;  /* 0x00009000030075a7 */ /* 0x000e6400080011ff */
[----:B-1----:R-:W-:Y:S05]  /*2630*/  @!P0 BRA `(.L_x_43) ;  /* 0x0000008800b48947 */ /* 0x002fea0003800000 */
.L_x_192:
[----:B------:R-:W4:Y:S01]  /*2640*/  LDS.128 R4, [R4+0x120] ;  /* 0x0001200004047984 */ /* 0x000f220000000c00 */
[----:B------:R-:W-:Y:S01]  /*2650*/  UISETP.GE.AND UP0, UPT, UR45, 0x1, UPT ;  /* 0x000000012d00788c */ /* 0x000fe2000bf06270 */
[----:B------:R-:W-:Y:S01]  /*2660*/  @!PT LDS RZ, [RZ] ;  /* 0x00000000fffff984 */ /* 0x000fe20000000800 */
[----:B------:R-:W-:Y:S01]  /*2670*/  @!PT LDS RZ, [RZ] ;  /* 0x00000000fffff984 */ /* 0x000fe20000000800 */
[----:B------:R-:W-:Y:S01]  /*2680*/  @!PT LDS RZ, [RZ] ;  /* 0x00000000fffff984 */ /* 0x000fe20000000800 */
[----:B------:R-:W-:Y:S01]  /*2690*/  @!PT LDS RZ, [RZ] ;  /* 0x00000000fffff984 */ /* 0x000fe20000000800 */
[----:B------:R1:W-:Y:S06]  /*26a0*/  MEMBAR.ALL.CTA ;  /* 0x0000000000007992 */ /* 0x0003ec0000008000 */
[----:B-1----:R-:W1:Y:S01]  /*26b0*/  FENCE.VIEW.ASYNC.S ;  /* 0x00000000000073c6 */ /* 0x002e620000000000 */
[----:B----4-:R-:W-:-:S13]  /*26c0*/  LOP3.LUT P0, RZ, R6, 0x1, RZ, 0xc0, !PT ;  /* 0x0000000106ff7812 */ /* 0x010fda000780c0ff */
[----:B-1----:R-:W-:Y:S01]  /*26d0*/  VOTEU.ANY UP1, P0 ;  /* 0x0000000000ff7886 */ /* 0x002fe20000020100 */
[----:B------:R-:W-:-:S13]  /*26e0*/  PLOP3.LUT P0, PT, PT, PT, UP1, 0x80, 0x8 ;  /* 0x000000000008781c */ /* 0x000fda0003f0f018 */
[----:B------:R-:W-:Y:S02]  /*26f0*/  @P0 LOP3.LUT R0, R5, 0xffff, RZ, 0xc0, !PT ;  /* 0x0000ffff05000812 */ /* 0x000fe400078ec0ff */
[----:B--2---:R-:W-:Y:S02]  /*2700*/  @P0 MOV R2, R4 ;  /* 0x0000000400020202 */ /* 0x004fe40000000f00 */
[----:B------:R-:W-:Y:S01]  /*2710*/  @P0 R2UR UR5, R0 ;  /* 0x00000000000502ca */ /* 0x000fe200000e0000 */
[----:B------:R-:W-:Y:S01]  /*2720*/  VIADD R0, R3, 0xa0 ;  /* 0x000000a003007836 */ /* 0x000fe20000000000 */
[----:B------:R-:W-:Y:S02]  /*2730*/  @P0 SHF.R.U32.HI R4, RZ, 0x10, R5 ;  /* 0x00000010ff040819 */ /* 0x000fe40000011605 */
[----:B------:R-:W-:Y:S02]  /*2740*/  @P0 R2UR UR6, R2 ;  /* 0x00000000020602ca */ /* 0x000fe400000e0000 */
[----:B------:R-:W-:-:S02]  /*2750*/  PRMT R0, RZ, 0x654, R0 ;  /* 0x00000654ff007816 */ /* 0x000fc40000000000 */
[----:B------:R-:W-:Y:S02]  /*2760*/  @P0 R2UR UR4, R4 ;  /* 0x00000000040402ca */ /* 0x000fe400000e0000 */
[----:B------:R1:W-:Y:S03]  /*2770*/  SYNCS.ARRIVE.TRANS64.RED.A1T0 RZ, [R0+URZ], RZ ;  /* 0x000000ff00ff79a7 */ /* 0x0003e600081004ff */
[----:B------:R-:W-:-:S04]  /*2780*/  @UP1 UMOV UR44, UR5 ;  /* 0x00000005002c1c82 */ /* 0x000fc80008000000 */
[----:B------:R-:W-:-:S04]  /*2790*/  @UP1 UMOV UR48, UR6 ;  /* 0x0000000600301c82 */ /* 0x000fc80008000000 */
[----:B------:R-:W-:Y:S01]  /*27a0*/  @UP1 UMOV UR36, UR4 ;  /* 0x0000000400241c82 */ /* 0x000fe20008000000 */
[----:B------:R-:W-:Y:S05]  /*27b0*/  BRA.U !UP0, `(.L_x_44) ;  /* 0x0000000108d47547 */ /* 0x000fea000b800000 */
[----:B------:R-:W2:Y:S01]  /*27c0*/  LDCU.128 UR12, c[0x0][0xb10] ;  /* 0x00016200ff0c77ac */ /* 0x000ea20008000c00 */
[----:B------:R-:W4:Y:S01]  /*27d0*/  LDCU UR22, c[0x0][0xb20] ;  /* 0x00016400ff1677ac */ /* 0x000f220008000800 */
[----:B------:R-:W3:Y:S01]  /*27e0*/  LDCU UR20, c[0x0][0xb0c] ;  /* 0x00016180ff1477ac */ /* 0x000ee20008000800 */
[----:B------:R-:W1:Y:S01]  /*27f0*/  LDCU.64 UR8, c[0x0][0xb28] ;  /* 0x00016500ff0877ac */ /* 0x000e620008000a00 */
[----:B------:R-:W-:Y:S02]  /*2800*/  UISETP.NE.AND UP3, UPT, UR45, 0x1, UPT ;  /* 0x000000012d00788c */ /* 0x000fe4000bf65270 */
[----:B--2---:R-:W-:Y:S02]  /*2810*/  UIMAD.WIDE.U32 UR6, UR49, UR15, URZ ;  /* 0x0000000f310672a5 */ /* 0x004fe4000f8e00ff */
[----:B------:R-:W-:Y:S02]  /*2820*/  UIMAD.WIDE.U32 UR4, UR50, UR12, URZ ;  /* 0x0000000c320472a5 */ /* 0x000fe4000f8e00ff */
[----:B------:R-:W-:-:S02]  /*2830*/  UISETP.NE.AND UP0, UPT, UR14, 0x1, UPT ;  /* 0x000000010e00788c */ /* 0x000fc4000bf05270 */
[----:B------:R-:W-:Y:S01]  /*2840*/  UIMAD.WIDE.U32 UR18, UR44, UR15, URZ ;  /* 0x0000000f2c1272a5 */ /* 0x000fe2000f8e00ff */
[----:B------:R-:W-:Y:S02]  /*2850*/  UMOV UR6, UR7 ;  /* 0x0000000700067c82 */ /* 0x000fe40008000000 */
[----:B------:R-:W-:Y:S01]  /*2860*/  UMOV UR4, UR5 ;  /* 0x0000000500047c82 */ /* 0x000fe20008000000 */
[----:B----4-:R-:W-:Y:S02]  /*2870*/  USHF.R.U32.HI UR6, URZ, UR22, UR6 ;  /* 0x00000016ff067299 */ /* 0x010fe40008011606 */
[----:B---3--:R-:W-:Y:S02]  /*2880*/  UISETP.NE.AND UP2, UPT, UR20, 0x1, UPT ;  /* 0x000000011400788c */ /* 0x008fe4000bf45270 */
[----:B------:R-:W-:Y:S02]  /*2890*/  USHF.R.U32.HI UR4, URZ, UR13, UR4 ;  /* 0x0000000dff047299 */ /* 0x000fe40008011604 */
[----:B------:R-:W-:-:S02]  /*28a0*/  USEL UR5, UR49, UR6, !UP0 ;  /* 0x0000000631057287 */ /* 0x000fc4000c000000 */
[----:B------:R-:W-:Y:S02]  /*28b0*/  USEL UR6, UR50, UR4, !UP2 ;  /* 0x0000000432067287 */ /* 0x000fe4000d000000 */
[----:B-1----:R-:W-:Y:S01]  /*28c0*/  UIMAD.WIDE.U32 UR10, UR5, UR8, URZ ;  /* 0x00000008050a72a5 */ /* 0x002fe2000f8e00ff */
[----:B------:R-:W-:Y:S01]  /*28d0*/  UMOV UR4, UR19 ;  /* 0x0000001300047c82 */ /* 0x000fe20008000000 */
[----:B------:R-:W-:Y:S02]  /*28e0*/  UIMAD.WIDE.U32 UR16, UR48, UR12, URZ ;  /* 0x0000000c301072a5 */ /* 0x000fe4000f8e00ff */
[----:B------:R-:W-:-:S03]  /*28f0*/  UIMAD.WIDE.U32 UR18, UR6, UR8, URZ ;  /* 0x00000008061272a5 */ /* 0x000fc6000f8e00ff */
[----:B------:R-:W-:Y:S01]  /*2900*/  UMOV UR10, UR11 ;  /* 0x0000000b000a7c82 */ /* 0x000fe20008000000 */
[----:B------:R-:W-:Y:S02]  /*2910*/  USHF.R.U32.HI UR4, URZ, UR22, UR4 ;  /* 0x00000016ff047299 */ /* 0x000fe40008011604 */
[----:B------:R-:W-:Y:S01]  /*2920*/  @UP3 USHF.R.U32.HI UR5, URZ, UR9, UR10 ;  /* 0x00000009ff053299 */ /* 0x000fe2000801160a */
[----:B------:R-:W-:Y:S01]  /*2930*/  UMOV UR16, UR17 ;  /* 0x0000001100107c82 */ /* 0x000fe20008000000 */
[----:B------:R-:W-:Y:S01]  /*2940*/  UMOV UR18, UR19 ;  /* 0x0000001300127c82 */ /* 0x000fe20008000000 */
[----:B------:R-:W-:Y:S02]  /*2950*/  USHF.R.U32.HI UR13, URZ, UR13, UR16 ;  /* 0x0000000dff0d7299 */ /* 0x000fe40008011610 */
[----:B------:R-:W-:Y:S02]  /*2960*/  USEL UR4, UR44, UR4, !UP0 ;  /* 0x000000042c047287 */ /* 0x000fe4000c000000 */
[----:B------:R-:W-:-:S02]  /*2970*/  @UP3 USHF.R.U32.HI UR6, URZ, UR9, UR18 ;  /* 0x00000009ff063299 */ /* 0x000fc40008011612 */
[----:B------:R-:W-:Y:S02]  /*2980*/  UIMAD UR7, UR45, UR5, URZ ;  /* 0x000000052d0772a4 */ /* 0x000fe4000f8e02ff */
[----:B------:R-:W-:Y:S02]  /*2990*/  USEL UR5, UR48, UR13, !UP2 ;  /* 0x0000000d30057287 */ /* 0x000fe4000d000000 */
[----:B------:R-:W-:Y:S02]  /*29a0*/  UIMAD UR10, UR45, UR6, URZ ;  /* 0x000000062d0a72a4 */ /* 0x000fe4000f8e02ff */
[----:B------:R-:W-:Y:S02]  /*29b0*/  UISETP.GE.AND UP0, UPT, UR4, UR7, UPT ;  /* 0x000000070400728c */ /* 0x000fe4000bf06270 */
[----:B------:R-:W-:Y:S02]  /*29c0*/  UIMAD.WIDE.U32 UR12, UR4, UR8, URZ ;  /* 0x00000008040c72a5 */ /* 0x000fe4000f8e00ff */
[----:B------:R-:W-:-:S02]  /*29d0*/  UISETP.GE.OR UP0, UPT, UR5, UR10, UP0 ;  /* 0x0000000a0500728c */ /* 0x000fc40008706670 */
        /* <DEDUP_REMOVED lines=19> */
.L_x_44:
[----:B------:R-:W2:Y:S02]  /*2b10*/  LDCU UR4, c[0x0][0xb30] ;  /* 0x00016600ff0477ac */ /* 0x000ea40008000800 */
[----:B--2---:R-:W-:-:S09]  /*2b20*/  UISETP.NE.AND UP0, UPT, UR4, 0x1, UPT ;  /* 0x000000010400788c */ /* 0x004fd2000bf05270 */
[----:B------:R-:W-:Y:S05]  /*2b30*/  BRA.U UP0, `(.L_x_45) ;  /* 0x0000000100447547 */ /* 0x000fea000b800000 */
[----:B------:R-:W2:Y:S01]  /*2b40*/  LDCU.128 UR8, c[0x0][0xb10] ;  /* 0x00016200ff0877ac */ /* 0x000ea20008000c00 */
[----:B------:R-:W4:Y:S01]  /*2b50*/  LDCU UR12, c[0x0][0xb0c] ;  /* 0x00016180ff0c77ac */ /* 0x000f220008000800 */
[----:B------:R-:W1:Y:S01]  /*2b60*/  LDCU UR13, c[0x0][0xb20] ;  /* 0x00016400ff0d77ac */ /* 0x000e620008000800 */
[----:B--2---:R-:W-:Y:S02]  /*2b70*/  UIMAD.WIDE.U32 UR6, UR48, UR8, URZ ;  /* 0x00000008300672a5 */ /* 0x004fe4000f8e00ff */
[----:B------:R-:W-:Y:S02]  /*2b80*/  UIMAD.WIDE.U32 UR4, UR44, UR11, URZ ;  /* 0x0000000b2c0472a5 */ /* 0x000fe4000f8e00ff */
[----:B----4-:R-:W-:Y:S02]  /*2b90*/  UISETP.NE.AND UP2, UPT, UR12, 0x1, UPT ;  /* 0x000000010c00788c */ /* 0x010fe4000bf45270 */
[----:B------:R-:W-:Y:S01]  /*2ba0*/  UISETP.NE.AND UP0, UPT, UR10, 0x1, UPT ;  /* 0x000000010a00788c */ /* 0x000fe2000bf05270 */
[----:B------:R-:W-:-:S02]  /*2bb0*/  UMOV UR6, UR7 ;  /* 0x0000000700067c82 */ /* 0x000fc40008000000 */
[----:B------:R-:W-:Y:S01]  /*2bc0*/  UMOV UR4, UR5 ;  /* 0x0000000500047c82 */ /* 0x000fe20008000000 */
[----:B------:R-:W-:Y:S02]  /*2bd0*/  USHF.R.U32.HI UR9, URZ, UR9, UR6 ;  /* 0x00000009ff097299 */ /* 0x000fe40008011606 */
[----:B-1----:R-:W-:Y:S02]  /*2be0*/  USHF.R.U32.HI UR4, URZ, UR13, UR4 ;  /* 0x0000000dff047299 */ /* 0x002fe40008011604 */
[----:B------:R-:W-:Y:S02]  /*2bf0*/  USEL UR5, UR48, UR9, !UP2 ;  /* 0x0000000930057287 */ /* 0x000fe4000d000000 */
[----:B------:R-:W-:-:S04]  /*2c00*/  USEL UR4, UR44, UR4, !UP0 ;  /* 0x000000042c047287 */ /* 0x000fc8000c000000 */
[----:B------:R-:W-:Y:S02]  /*2c10*/  UIADD3 UR6, UPT, UPT, UR5, -UR4, URZ ;  /* 0x8000000405067290 */ /* 0x000fe4000fffe0ff */
[----:B------:R-:W-:Y:S02]  /*2c20*/  UIADD3 UR4, UPT, UPT, -UR5, UR4, URZ ;  /* 0x0000000405047290 */ /* 0x000fe4000fffe1ff */
[----:B------:R-:W-:Y:S02]  /*2c30*/  UIMAD UR44, UR6, UR10, UR44 ;  /* 0x0000000a062c72a4 */ /* 0x000fe4000f8e022c */
[----:B------:R-:W-:-:S12]  /*2c40*/  UIMAD UR48, UR4, UR12, UR48 ;  /* 0x0000000c043072a4 */ /* 0x000fd8000f8e0230 */
.L_x_45:
[----:B------:R-:W-:Y:S01]  /*2c50*/  VIADD R11, R11, 0x1 ;  /* 0x000000010b0b7836 */ /* 0x000fe20000000000 */
[----:B------:R-:W-:Y:S02]  /*2c60*/  R2UR UR5, R58 ;  /* 0x000000003a0572ca */ /* 0x000fe400000e0000 */
[----:B------:R-:W-:Y:S02]  /*2c70*/  R2UR UR4, R57 ;  /* 0x00000000390472ca */ /* 0x000fe400000e0000 */
[C---:B------:R-:W-:Y:S02]  /*2c80*/  ISETP.NE.AND P0, PT, R11.reuse, 0x2, PT ;  /* 0x000000020b00780c */ /* 0x040fe40003f05270 */
[----:B------:R-:W-:Y:S02]  /*2c90*/  PLOP3.LUT P2, PT, PT, PT, PT, 0x80, 0x8 ;  /* 0x000000000008781c */ /* 0x000fe40003f4f070 */
[----:B-1----:R-:W-:Y:S02]  /*2ca0*/  SEL R0, RZ, 0x1, P0 ;  /* 0x00000001ff007807 */ /* 0x002fe40000000000 */
[----:B------:R-:W-:-:S02]  /*2cb0*/  SEL R11, R11, RZ, P0 ;  /* 0x000000ff0b0b7207 */ /* 0x000fc40000000000 */
[----:B------:R-:W-:Y:S01]  /*2cc0*/  LOP3.LUT R10, R10, R0, RZ, 0x3c, !PT ;  /* 0x000000000a0a7212 */ /* 0x000fe200078e3cff */
[----:B------:R-:W-:Y:S02]  /*2cd0*/  UIADD3 UR16, UPT, UPT, UR48, UR5, URZ ;  /* 0x0000000530107290 */ /* 0x000fe4000fffe0ff */
[----:B------:R-:W-:Y:S01]  /*2ce0*/  UIADD3 UR20, UPT, UPT, UR44, UR4, URZ ;  /* 0x000000042c147290 */ /* 0x000fe2000fffe0ff */
[----:B------:R-:W-:Y:S11]  /*2cf0*/  BRA.U UP1, `(.L_x_46) ;  /* 0xffffffed018c7547 */ /* 0x000ff6000b83ffff */
[----:B------:R-:W-:Y:S01]  /*2d00*/  UIADD3 UR21, UPT, UPT, UR21, 0x20, URZ ;  /* 0x0000002015157890 */ /* 0x000fe2000fffe0ff */
[----:B------:R-:W-:-:S03]  /*2d10*/  SHF.L.U32 R2, R12, 0x1f, RZ ;  /* 0x0000001f0c027819 */ /* 0x000fc600000006ff */
[----:B------:R-:W-:-:S09]  /*2d20*/  ULEA UR4, UR29, UR21, 0x3 ;  /* 0x000000151d047291 */ /* 0x000fd2000f8e18ff */
[----:B------:R-:W1:Y:S02]  /*2d30*/  SYNCS.PHASECHK.TRANS64.TRYWAIT P0, [UR4], R2 ;  /* 0x00000002ff0075a7 */ /* 0x000e640008001104 */
[----:B-1----:R-:W-:Y:S05]  /*2d40*/  @!P0 BRA `(.L_x_47) ;  /* 0x0000008400048947 */ /* 0x002fea0003800000 */
.L_x_194:
[----:B------:R-:W-:-:S04]  /*2d50*/  UIADD3 UR4, UPT, UPT, UR29, 0x1, URZ ;  /* 0x000000011d047890 */ /* 0x000fc8000fffe0ff */
[----:B------:R-:W-:-:S04]  /*2d60*/  UISETP.NE.AND UP0, UPT, UR4, 0x4, UPT ;  /* 0x000000040400788c */ /* 0x000fc8000bf05270 */
[----:B------:R-:W-:Y:S02]  /*2d70*/  USEL UR6, URZ, 0x1, UP0 ;  /* 0x00000001ff067887 */ /* 0x000fe40008000000 */
[----:B------:R-:W-:-:S04]  /*2d80*/  USEL UR4, UR4, URZ, UP0 ;  /* 0x000000ff04047287 */ /* 0x000fc80008000000 */
[----:B------:R-:W-:Y:S01]  /*2d90*/  ULEA UR5, UR4, UR21, 0x3 ;  /* 0x0000001504057291 */ /* 0x000fe2000f8e18ff */
[----:B-1----:R-:W-:-:S04]  /*2da0*/  LOP3.LUT R2, R12, UR6, RZ, 0x3c, !PT ;  /* 0x000000060c027c12 */ /* 0x002fc8000f8e3cff */
[----:B------:R-:W-:-:S04]  /*2db0*/  SHF.L.U32 R3, R2, 0x1f, RZ ;  /* 0x0000001f02037819 */ /* 0x000fc800000006ff */
[----:B------:R-:W1:Y:S02]  /*2dc0*/  SYNCS.PHASECHK.TRANS64.TRYWAIT P0, [UR5], R3 ;  /* 0x00000003ff0075a7 */ /* 0x000e640008001105 */
[----:B-1----:R-:W-:Y:S05]  /*2dd0*/  @!P0 BRA `(.L_x_48) ;  /* 0x0000008000f88947 */ /* 0x002fea0003800000 */
.L_x_196:
[----:B------:R-:W-:-:S04]  /*2de0*/  UIADD3 UR4, UPT, UPT, UR4, 0x1, URZ ;  /* 0x0000000104047890 */ /* 0x000fc8000fffe0ff */
[----:B------:R-:W-:-:S04]  /*2df0*/  UISETP.NE.AND UP0, UPT, UR4, 0x4, UPT ;  /* 0x000000040400788c */ /* 0x000fc8000bf05270 */
[----:B------:R-:W-:Y:S02]  /*2e00*/  USEL UR6, URZ, 0x1, UP0 ;  /* 0x00000001ff067887 */ /* 0x000fe40008000000 */
[----:B------:R-:W-:-:S04]  /*2e10*/  USEL UR4, UR4, URZ, UP0 ;  /* 0x000000ff04047287 */ /* 0x000fc80008000000 */
[----:B------:R-:W-:Y:S01]  /*2e20*/  ULEA UR5, UR4, UR21, 0x3 ;  /* 0x0000001504057291 */ /* 0x000fe2000f8e18ff */
[----:B------:R-:W-:-:S04]  /*2e30*/  LOP3.LUT R2, R2, UR6, RZ, 0x3c, !PT ;  /* 0x0000000602027c12 */ /* 0x000fc8000f8e3cff */
[----:B-1----:R-:W-:-:S04]  /*2e40*/  SHF.L.U32 R3, R2, 0x1f, RZ ;  /* 0x0000001f02037819 */ /* 0x002fc800000006ff */
[----:B------:R-:W1:Y:S02]  /*2e50*/  SYNCS.PHASECHK.TRANS64.TRYWAIT P0, [UR5], R3 ;  /* 0x00000003ff0075a7 */ /* 0x000e640008001105 */
[----:B-1----:R-:W-:Y:S05]  /*2e60*/  @!P0 BRA `(.L_x_49) ;  /* 0x0000008000ec8947 */ /* 0x002fea0003800000 */
.L_x_198:
[----:B------:R-:W-:-:S04]  /*2e70*/  UIADD3 UR4, UPT, UPT, UR4, 0x1, URZ ;  /* 0x0000000104047890 */ /* 0x000fc8000fffe0ff */
[----:B------:R-:W-:-:S04]  /*2e80*/  UISETP.NE.AND UP0, UPT, UR4, 0x4, UPT ;  /* 0x000000040400788c */ /* 0x000fc8000bf05270 */
[----:B------:R-:W-:Y:S02]  /*2e90*/  USEL UR5, URZ, 0x1, UP0 ;  /* 0x00000001ff057887 */ /* 0x000fe40008000000 */
[----:B------:R-:W-:-:S04]  /*2ea0*/  USEL UR4, UR4, URZ, UP0 ;  /* 0x000000ff04047287 */ /* 0x000fc80008000000 */
[----:B------:R-:W-:Y:S01]  /*2eb0*/  ULEA UR4, UR4, UR21, 0x3 ;  /* 0x0000001504047291 */ /* 0x000fe2000f8e18ff */
[----:B------:R-:W-:-:S04]  /*2ec0*/  LOP3.LUT R2, R2, UR5, RZ, 0x3c, !PT ;  /* 0x0000000502027c12 */ /* 0x000fc8000f8e3cff */
[----:B------:R-:W-:Y:S01]  /*2ed0*/  SHF.L.U32 R2, R2, 0x1f, RZ ;  /* 0x0000001f02027819 */ /* 0x000fe200000006ff */
[----:B-1----:R-:W-:-:S07]  /*2ee0*/  IMAD.U32 R0, RZ, RZ, UR4 ;  /* 0x00000004ff007e24 */ /* 0x002fce000f8e00ff */
.L_x_50:
[----:B-1----:R1:W2:Y:S02]  /*2ef0*/  SYNCS.PHASECHK.TRANS64.TRYWAIT P0, [R0+URZ], R2 ;  /* 0x00000002000075a7 */ /* 0x0022a400080011ff */
[----:B--2---:R-:W-:Y:S05]  /*2f00*/  @!P0 NANOSLEEP.SYNCS 0x989680 ;  /* 0x009896800000895d */ /* 0x004fea0003900000 */
[----:B------:R-:W2:Y:S02]  /*2f10*/  @!P0 SYNCS.PHASECHK.TRANS64 P0, [R0+URZ], R2 ;  /* 0x00000002000085a7 */ /* 0x000ea400080010ff */
[----:B--2---:R-:W-:Y:S05]  /*2f20*/  @P0 EXIT ;  /* 0x000000000000094d */ /* 0x004fea0003800000 */
[----:B------:R-:W-:Y:S05]  /*2f30*/  BRA `(.L_x_50) ;  /* 0xfffffffc00ec7947 */ /* 0x000fea000383ffff */
.L_x_22:
[----:B------:R-:W-:-:S04]  /*2f40*/  UISETP.NE.AND UP0, UPT, UR52, URZ, UPT ;  /* 0x000000ff3400728c */ /* 0x000fc8000bf05270 */
[----:B------:R-:W-:-:S09]  /*2f50*/  UISETP.NE.OR UP0, UPT, UR21, 0x1, UP0 ;  /* 0x000000011500788c */ /* 0x000fd20008705670 */
[----:B------:R-:W-:Y:S05]  /*2f60*/  BRA.U UP0, `(.L_x_51) ;  /* 0x0000000500487547 */ /* 0x000fea000b800000 */
[----:B------:R-:W-:Y:S01]  /*2f70*/  ISETP.GE.U32.AND P2, PT, R0, 0x8, PT ;  /* 0x000000080000780c */ /* 0x000fe20003f46070 */
[----:B------:R-:W-:Y:S01]  /*2f80*/  IMAD.MOV.U32 R12, RZ, RZ, 0x1 ;  /* 0x00000001ff0c7424 */ /* 0x000fe200078e00ff */
[----:B------:R-:W-:Y:S02]  /*2f90*/  CS2R R10, SRZ ;  /* 0x00000000000a7805 */ /* 0x000fe4000001ff00 */
[----:B------:R-:W-:Y:S01]  /*2fa0*/  CS2R R8, SRZ ;  /* 0x0000000000087805 */ /* 0x000fe2000001ff00 */
[----:B------:R-:W-:Y:S01]  /*2fb0*/  UMOV UR6, 0x400 ;  /* 0x0000040000067882 */ /* 0x000fe20000000000 */
[----:B------:R-:W-:Y:S01]  /*2fc0*/  UMOV UR5, URZ ;  /* 0x000000ff00057c82 */ /* 0x000fe20008000000 */
[----:B------:R-:W-:-:S12]  /*2fd0*/  ULEA UR6, UR52, UR6, 0x18 ;  /* 0x0000000634067291 */ /* 0x000fd8000f8ec0ff */
.L_x_55:
[----:B------:R-:W-:Y:S02]  /*2fe0*/  LEA R2, R8, UR6, 0x3 ;  /* 0x0000000608027c11 */ /* 0x000fe4000f8e18ff */
[----:B------:R-:W-:-:S03]  /*2ff0*/  SHF.L.U32 R4, R9, 0x1f, RZ ;  /* 0x0000001f09047819 */ /* 0x000fc600000006ff */
[----:B------:R-:W-:Y:S01]  /*3000*/  VIADD R5, R2, 0x100 ;  /* 0x0000010002057836 */ /* 0x000fe20000000000 */
[----:B------:R-:W2:Y:S02]  /*3010*/  SYNCS.PHASECHK.TRANS64.TRYWAIT P0, [R2+URZ+0xf0], R4 ;  /* 0x0000f004020075a7 */ /* 0x000ea400080011ff */
[----:B--2---:R-:W-:Y:S05]  /*3020*/  @!P0 BRA `(.L_x_52) ;  /* 0x0000008000948947 */ /* 0x004fea0003800000 */
.L_x_199:
[----:B------:R-:W-:Y:S01]  /*3030*/  ULEA UR4, UR5, UR6, 0x3 ;  /* 0x0000000605047291 */ /* 0x000fe2000f8e18ff */
[----:B--2---:R-:W-:Y:S01]  /*3040*/  PRMT R2, RZ, 0x654, R5 ;  /* 0x00000654ff027816 */ /* 0x004fe20000000005 */
[----:B------:R-:W-:Y:S01]  /*3050*/  @!P2 IMAD.MOV.U32 R4, RZ, RZ, 0x10 ;  /* 0x00000010ff04a424 */ /* 0x000fe200078e00ff */
[----:B------:R-:W-:Y:S01]  /*3060*/  SHF.L.U32 R5, R12, 0x1f, RZ ;  /* 0x0000001f0c057819 */ /* 0x000fe200000006ff */
[----:B------:R-:W-:Y:S01]  /*3070*/  UIADD3 UR7, UPT, UPT, UR4, 0x90, URZ ;  /* 0x0000009004077890 */ /* 0x000fe2000fffe0ff */
[----:B------:R2:W-:Y:S05]  /*3080*/  SYNCS.ARRIVE.TRANS64.RED.A1T0 RZ, [R2+URZ], RZ ;  /* 0x000000ff02ff79a7 */ /* 0x0005ea00081004ff */
[----:B------:R-:W-:Y:S01]  /*3090*/  IMAD.U32 R6, RZ, RZ, UR7 ;  /* 0x00000007ff067e24 */ /* 0x000fe2000f8e00ff */
[----:B------:R-:W3:Y:S04]  /*30a0*/  SYNCS.PHASECHK.TRANS64.TRYWAIT P0, [UR4+0xa0], R5 ;  /* 0x0000a005ff0075a7 */ /* 0x000ee80008001104 */
[----:B------:R-:W-:Y:S01]  /*30b0*/  PRMT R6, R0, 0x654, R6 ;  /* 0x0000065400067816 */ /* 0x000fe20000000006 */
[----:B--23--:R-:W-:Y:S06]  /*30c0*/  @!P0 BRA `(.L_x_53) ;  /* 0x0000008000808947 */ /* 0x00cfec0003800000 */
.L_x_201:
[----:B------:R-:W-:Y:S01]  /*30d0*/  ULEA UR8, UR5, UR6, 0x4 ;  /* 0x0000000605087291 */ /* 0x000fe2000f8e20ff */
[----:B------:R-:W-:Y:S01]  /*30e0*/  SEL R3, R6, R3, !P2 ;  /* 0x0000000306037207 */ /* 0x000fe20005000000 */
[----:B------:R-:W-:Y:S01]  /*30f0*/  UIADD3 UR9, UPT, UPT, UR4, 0x90, URZ ;  /* 0x0000009004097890 */ /* 0x000fe2000fffe0ff */
[----:B--2---:R-:W-:Y:S01]  /*3100*/  LEA R2, R11, UR6, 0x3 ;  /* 0x000000060b027c11 */ /* 0x004fe2000f8e18ff */
[----:B------:R-:W-:Y:S01]  /*3110*/  UIADD3 UR8, UPT, UPT, UR8, 0x120, URZ ;  /* 0x0000012008087890 */ /* 0x000fe2000fffe0ff */
[----:B------:R2:W-:Y:S01]  /*3120*/  @!P2 SYNCS.ARRIVE.TRANS64.RED RZ, [R3+URZ], R4 ;  /* 0x0000000403ffa9a7 */ /* 0x0005e200080004ff */
[----:B------:R-:W-:Y:S01]  /*3130*/  UIADD3 UR4, UPT, UPT, UR5, 0x1, URZ ;  /* 0x0000000105047890 */ /* 0x000fe2000fffe0ff */
[----:B------:R-:W-:-:S03]  /*3140*/  VIADD R8, R8, 0x1 ;  /* 0x0000000108087836 */ /* 0x000fc60000000000 */
[----:B------:R-:W-:Y:S02]  /*3150*/  UISETP.NE.AND UP0, UPT, UR4, 0x2, UPT ;  /* 0x000000020400788c */ /* 0x000fe4000bf05270 */
[----:B------:R-:W-:Y:S01]  /*3160*/  ISETP.NE.AND P0, PT, R8, 0x2, PT ;  /* 0x000000020800780c */ /* 0x000fe20003f05270 */
[----:B------:R-:W-:Y:S06]  /*3170*/  UGETNEXTWORKID.BROADCAST [UR8], [UR9] ;  /* 0x00000000080073ca */ /* 0x000fec0008000100 */
[----:B------:R-:W-:Y:S02]  /*3180*/  USEL UR7, URZ, 0x1, UP0 ;  /* 0x00000001ff077887 */ /* 0x000fe40008000000 */
[----:B------:R-:W-:-:S04]  /*3190*/  USEL UR5, UR4, URZ, UP0 ;  /* 0x000000ff04057287 */ /* 0x000fc80008000000 */
[----:B------:R-:W-:Y:S02]  /*31a0*/  LOP3.LUT R12, R12, UR7, RZ, 0x3c, !PT ;  /* 0x000000070c0c7c12 */ /* 0x000fe4000f8e3cff */
[----:B--2---:R-:W-:-:S04]  /*31b0*/  SHF.L.U32 R4, R10, 0x1f, RZ ;  /* 0x0000001f0a047819 */ /* 0x004fc800000006ff */
[----:B------:R-:W2:Y:S02]  /*31c0*/  SYNCS.PHASECHK.TRANS64.TRYWAIT P1, [R2+URZ+0x90], R4 ;  /* 0x00009004020075a7 */ /* 0x000ea400080211ff */
[----:B--2---:R-:W-:Y:S05]  /*31d0*/  @!P1 BRA `(.L_x_54) ;  /* 0x0000008000549947 */ /* 0x004fea0003800000 */
.L_x_202:
[C---:B--2---:R-:W-:Y:S01]  /*31e0*/  LEA R4, R11.reuse, UR6, 0x4 ;  /* 0x000000060b047c11 */ /* 0x044fe2000f8e20ff */
[----:B------:R-:W-:Y:S01]  /*31f0*/  VIADD R2, R2, 0xa0 ;  /* 0x000000a002027836 */ /* 0x000fe20000000000 */
[----:B------:R-:W-:Y:S01]  /*3200*/  SEL R8, R8, RZ, P0 ;  /* 0x000000ff08087207 */ /* 0x000fe20000000000 */
[----:B------:R-:W-:-:S03]  /*3210*/  VIADD R11, R11, 0x1 ;  /* 0x000000010b0b7836 */ /* 0x000fc60000000000 */
[----:B------:R-:W2:Y:S01]  /*3220*/  LDS.128 R4, [R4+0x120] ;  /* 0x0001200004047984 */ /* 0x000ea20000000c00 */
[----:B------:R-:W-:Y:S02]  /*3230*/  PRMT R2, RZ, 0x654, R2 ;  /* 0x00000654ff027816 */ /* 0x000fe40000000002 */
[C---:B------:R-:W-:Y:S01]  /*3240*/  ISETP.NE.AND P1, PT, R11.reuse, 0x2, PT ;  /* 0x000000020b00780c */ /* 0x040fe20003f25270 */
[----:B------:R-:W-:Y:S01]  /*3250*/  @!PT LDS RZ, [RZ] ;  /* 0x00000000fffff984 */ /* 0x000fe20000000800 */
[----:B------:R-:W-:Y:S01]  /*3260*/  @!PT LDS RZ, [RZ] ;  /* 0x00000000fffff984 */ /* 0x000fe20000000800 */
[----:B------:R-:W-:Y:S01]  /*3270*/  @!PT LDS RZ, [RZ] ;  /* 0x00000000fffff984 */ /* 0x000fe20000000800 */
[----:B------:R-:W-:Y:S01]  /*3280*/  @!PT LDS RZ, [RZ] ;  /* 0x00000000fffff984 */ /* 0x000fe20000000800 */
[----:B------:R3:W-:Y:S06]  /*3290*/  MEMBAR.ALL.CTA ;  /* 0x0000000000007992 */ /* 0x0007ec0000008000 */
[----:B---3--:R-:W3:Y:S01]  /*32a0*/  FENCE.VIEW.ASYNC.S ;  /* 0x00000000000073c6 */ /* 0x008ee20000000000 */
[----:B------:R-:W-:Y:S01]  /*32b0*/  SEL R11, R11, RZ, P1 ;  /* 0x000000ff0b0b7207 */ /* 0x000fe20000800000 */
[----:B---3--:R3:W-:Y:S01]  /*32c0*/  SYNCS.ARRIVE.TRANS64.RED.A1T0 RZ, [R2+URZ], RZ ;  /* 0x000000ff02ff79a7 */ /* 0x0087e200081004ff */
[----:B--2---:R-:W-:-:S02]  /*32d0*/  LOP3.LUT P3, RZ, R6, 0x1, RZ, 0xc0, !PT ;  /* 0x0000000106ff7812 */ /* 0x004fc4000786c0ff */
[----:B------:R-:W-:-:S04]  /*32e0*/  SEL R4, RZ, 0x1, P1 ;  /* 0x00000001ff047807 */ /* 0x000fc80000800000 */
[----:B------:R-:W-:Y:S02]  /*32f0*/  LOP3.LUT R10, R10, R4, RZ, 0x3c, !PT ;  /* 0x000000040a0a7212 */ /* 0x000fe400078e3cff */
[----:B---3--:R-:W-:-:S04]  /*3300*/  SEL R2, RZ, 0x1, P0 ;  /* 0x00000001ff027807 */ /* 0x008fc80000000000 */
[----:B------:R-:W-:Y:S01]  /*3310*/  LOP3.LUT R9, R9, R2, RZ, 0x3c, !PT ;  /* 0x0000000209097212 */ /* 0x000fe200078e3cff */
[----:B------:R-:W-:Y:S06]  /*3320*/  @P3 BRA `(.L_x_55) ;  /* 0xfffffffc002c3947 */ /* 0x000fec000383ffff */
[----:B------:R-:W-:Y:S01]  /*3330*/  ULEA UR4, UR5, UR6, 0x3 ;  /* 0x0000000605047291 */ /* 0x000fe2000f8e18ff */
[----:B------:R-:W-:-:S08]  /*3340*/  SHF.L.U32 R2, R12, 0x1f, RZ ;  /* 0x0000001f0c027819 */ /* 0x000fd000000006ff */
[----:B------:R-:W2:Y:S02]  /*3350*/  SYNCS.PHASECHK.TRANS64 P0, [UR4+0xa0], R2 ;  /* 0x0000a002ff0075a7 */ /* 0x000ea40008001004 */
[----:B--2---:R-:W-:Y:S05]  /*3360*/  @P0 BRA `(.L_x_56) ;  /* 0x0000000000080947 */ /* 0x004fea0003800000 */
[----:B------:R-:W2:Y:S02]  /*3370*/  SYNCS.PHASECHK.TRANS64.TRYWAIT P0, [UR4+0xa0], R2 ;  /* 0x0000a002ff0075a7 */ /* 0x000ea40008001104 */
[----:B--2---:R-:W-:Y:S05]  /*3380*/  @!P0 BRA `(.L_x_57) ;  /* 0x0000007c00fc8947 */ /* 0x004fea0003800000 */
.L_x_56:
[----:B------:R-:W-:-:S04]  /*3390*/  UIADD3 UR7, UPT, UPT, UR5, 0x1, URZ ;  /* 0x0000000105077890 */ /* 0x000fc8000fffe0ff */
[----:B------:R-:W-:-:S04]  /*33a0*/  UISETP.NE.AND UP0, UPT, UR7, 0x2, UPT ;  /* 0x000000020700788c */ /* 0x000fc8000bf05270 */
[----:B------:R-:W-:Y:S02]  /*33b0*/  USEL UR8, URZ, 0x1, UP0 ;  /* 0x00000001ff087887 */ /* 0x000fe40008000000 */
[----:B------:R-:W-:-:S04]  /*33c0*/  USEL UR7, UR7, URZ, UP0 ;  /* 0x000000ff07077287 */ /* 0x000fc80008000000 */
[----:B------:R-:W-:Y:S01]  /*33d0*/  ULEA UR7, UR7, UR6, 0x3 ;  /* 0x0000000607077291 */ /* 0x000fe2000f8e18ff */
[----:B--2---:R-:W-:-:S04]  /*33e0*/  LOP3.LUT R2, R12, UR8, RZ, 0x3c, !PT ;  /* 0x000000080c027c12 */ /* 0x004fc8000f8e3cff */
[----:B------:R-:W-:-:S04]  /*33f0*/  SHF.L.U32 R0, R2, 0x1f, RZ ;  /* 0x0000001f02007819 */ /* 0x000fc800000006ff */
[----:B------:R-:W2:Y:S02]  /*3400*/  SYNCS.PHASECHK.TRANS64 P0, [UR7+0xa0], R0 ;  /* 0x0000a000ff0075a7 */ /* 0x000ea40008001007 */
[----:B-12---:R-:W-:Y:S05]  /*3410*/  @P0 EXIT ;  /* 0x000000000000094d */ /* 0x006fea0003800000 */
[----:B------:R-:W-:Y:S02]  /*3420*/  SHF.L.U32 R2, R2, 0x1f, RZ ;  /* 0x0000001f02027819 */ /* 0x000fe400000006ff */
[----:B------:R-:W-:-:S07]  /*3430*/  MOV R0, UR7 ;  /* 0x0000000700007c02 */ /* 0x000fce0008000f00 */
.L_x_58:
[----:B-1----:R1:W2:Y:S02]  /*3440*/  SYNCS.PHASECHK.TRANS64.TRYWAIT P0, [R0+URZ+0xa0], R2 ;  /* 0x0000a002000075a7 */ /* 0x0022a400080011ff */
[----:B--2---:R-:W-:Y:S05]  /*3450*/  @!P0 NANOSLEEP.SYNCS 0x989680 ;  /* 0x009896800000895d */ /* 0x004fea0003900000 */
[----:B------:R-:W2:Y:S02]  /*3460*/  @!P0 SYNCS.PHASECHK.TRANS64 P0, [R0+URZ+0xa0], R2 ;  /* 0x0000a002000085a7 */ /* 0x000ea400080010ff */
[----:B--2---:R-:W-:Y:S05]  /*3470*/  @P0 EXIT ;  /* 0x000000000000094d */ /* 0x004fea0003800000 */
[----:B------:R-:W-:Y:S05]  /*3480*/  BRA `(.L_x_58) ;  /* 0xfffffffc00ec7947 */ /* 0x000fea000383ffff */
.L_x_51:
[----:B------:R-:W-:Y:S05]  /*3490*/  BRA.U UP6, `(.L_x_59) ;  /* 0x0000001506487547 */ /* 0x000fea000b800000 */
[----:B------:R-:W-:Y:S01]  /*34a0*/  UMOV UR4, 0x40 ;  /* 0x0000004000047882 */ /* 0x000fe20000000000 */
[----:B------:R-:W-:Y:S01]  /*34b0*/  NOP ;  /* 0x0000000000007918 */ /* 0x000fe20000000000 */
[----:B------:R-:W-:Y:S01]  /*34c0*/  ULEA UR5, UR52, UR4, 0x18 ;  /* 0x0000000434057291 */ /* 0x000fe2000f8ec0ff */
[----:B------:R-:W-:Y:S02]  /*34d0*/  UMOV UR6, 0x400 ;  /* 0x0000040000067882 */ /* 0x000fe40000000000 */
[----:B------:R-:W-:-:S06]  /*34e0*/  ULEA UR6, UR52, UR6, 0x18 ;  /* 0x0000000634067291 */ /* 0x000fcc000f8ec0ff */
[----:B------:R-:W2:Y:S02]  /*34f0*/  LDS.U8 R0, [UR5+0x1c] ;  /* 0x00001c05ff007984 */ /* 0x000ea40008000000 */
[----:B--2---:R-:W-:-:S13]  /*3500*/  ISETP.NE.AND P0, PT, R0, RZ, PT ;  /* 0x000000ff0000720c */ /* 0x004fda0003f05270 */
[----:B------:R-:W-:Y:S05]  /*3510*/  @P0 BRA `(.L_x_60) ;  /* 0x0000000400080947 */ /* 0x000fea0003800000 */
[----:B------:R-:W-:Y:S02]  /*3520*/  UISETP.NE.U32.AND UP1, UPT, UR68, 0x1, UPT ;  /* 0x000000014400788c */ /* 0x000fe4000bf25070 */
[----:B------:R-:W-:-:S07]  /*3530*/  UIADD3 UR7, UPT, UPT, UR5, 0x8, URZ ;  /* 0x0000000805077890 */ /* 0x000fce000fffe0ff */
[----:B------:R-:W-:Y:S05]  /*3540*/  BRA.U !UP1, `(.L_x_61) ;  /* 0x00000001099c7547 */ /* 0x000fea000b800000 */
[----:B------:R-:W-:Y:S01]  /*3550*/  ELECT P0, URZ, PT ;  /* 0x0000000000ff782f */ /* 0x000fe20003800000 */
[----:B------:R-:W-:-:S12]  /*3560*/  BSSY B0, `(.L_x_61) ;  /* 0x0000025000007945 */ /* 0x000fd80003800000 */
[----:B------:R-:W-:Y:S05]  /*3570*/  @!P0 BRA `(.L_x_62) ;  /* 0x00000000008c8947 */ /* 0x000fea0003800000 */
[----:B------:R-:W-:-:S05]  /*3580*/  UMOV UR4, 0x10 ;  /* 0x0000001000047882 */ /* 0x000fca0000000000 */
[----:B------:R-:W-:Y:S04]  /*3590*/  DEPBAR.LE SB2, 0x36 ;  /* 0x0000ad800000791a */ /* 0x000fe80000000000 */
[----:B------:R-:W2:Y:S02]  /*35a0*/  UTCATOMSWS.2CTA.FIND_AND_SET.ALIGN UP0, UR4, UR4 ;  /* 0x00000004000475e3 */ /* 0x000ea40008200800 */
[----:B--2---:R-:W-:Y:S01]  /*35b0*/  MOV R10, UR4 ;  /* 0x00000004000a7c02 */ /* 0x004fe20008000f00 */
[----:B------:R-:W-:Y:S06]  /*35c0*/  BRA.U UP0, `(.L_x_63) ;  /* 0x0000000100187547 */ /* 0x000fec000b800000 */
.L_x_64:
[----:B------:R-:W-:Y:S05]  /*35d0*/  NANOSLEEP 0x64 ;  /* 0x000000640000795d */ /* 0x000fea0003800000 */
[----:B------:R-:W-:-:S05]  /*35e0*/  UMOV UR4, 0x10 ;  /* 0x0000001000047882 */ /* 0x000fca0000000000 */
[----:B------:R-:W-:Y:S04]  /*35f0*/  DEPBAR.LE SB2, 0x36 ;  /* 0x0000ad800000791a */ /* 0x000fe80000000000 */
[----:B------:R-:W2:Y:S02]  /*3600*/  UTCATOMSWS.2CTA.FIND_AND_SET.ALIGN UP0, UR4, UR4 ;  /* 0x00000004000475e3 */ /* 0x000ea40008200800 */
[----:B--2---:R-:W-:Y:S01]  /*3610*/  MOV R10, UR4 ;  /* 0x00000004000a7c02 */ /* 0x004fe20008000f00 */
[----:B------:R-:W-:Y:S05]  /*3620*/  BRA.U !UP0, `(.L_x_64) ;  /* 0xfffffffd08e87547 */ /* 0x000fea000b83ffff */
.L_x_63:
[----:B------:R-:W2:Y:S01]  /*3630*/  LDS R6, [UR5+0x10] ;  /* 0x00001005ff067984 */ /* 0x000ea20008000800 */
[----:B------:R-:W-:Y:S01]  /*3640*/  IMAD.U32 R0, RZ, RZ, UR6 ;  /* 0x00000006ff007e24 */ /* 0x000fe2000f8e00ff */
[----:B------:R-:W-:-:S03]  /*3650*/  MOV R4, UR69 ;  /* 0x0000004500047c02 */ /* 0x000fc60008000f00 */
[----:B------:R-:W-:Y:S01]  /*3660*/  VIADD R0, R0, 0x140 ;  /* 0x0000014000007836 */ /* 0x000fe20000000000 */
[----:B--2---:R-:W-:-:S04]  /*3670*/  SHF.L.U32 R6, R6, 0x1f, RZ ;  /* 0x0000001f06067819 */ /* 0x004fc800000006ff */
[----:B------:R-:W2:Y:S02]  /*3680*/  SYNCS.PHASECHK.TRANS64.TRYWAIT P0, [UR5+0x8], R6 ;  /* 0x00000806ff0075a7 */ /* 0x000ea40008001105 */
[----:B--2---:R-:W-:Y:S05]  /*3690*/  @P0 BRA `(.L_x_65) ;  /* 0x0000000000080947 */ /* 0x004fea0003800000 */
[----:B------:R-:W2:Y:S02]  /*36a0*/  SYNCS.PHASECHK.TRANS64.TRYWAIT P0, [UR5+0x8], R6 ;  /* 0x00000806ff0075a7 */ /* 0x000ea40008001105 */
[----:B--2---:R-:W-:Y:S05]  /*36b0*/  @!P0 BRA `(.L_x_66) ;  /* 0x0000007c00488947 */ /* 0x004fea0003800000 */
.L_x_65:
[----:B------:R-:W-:Y:S01]  /*36c0*/  PRMT R4, R4, 0x654, R0 ;  /* 0x0000065404047816 */ /* 0x000fe20000000000 */
[----:B------:R-:W-:Y:S01]  /*36d0*/  HFMA2 R0, -RZ, RZ, 0, 5.9604644775390625e-08 ;  /* 0x00000001ff007431 */ /* 0x000fe200000001ff */
[----:B------:R-:W-:Y:S01]  /*36e0*/  UPRMT UR4, UR69, 0x654, UR7 ;  /* 0x0000065445047896 */ /* 0x000fe20008000007 */
[----:B------:R-:W-:Y:S02]  /*36f0*/  IMAD.MOV.U32 R8, RZ, RZ, 0xffff ;  /* 0x0000ffffff087424 */ /* 0x000fe400078e00ff */
[----:B--2---:R-:W-:Y:S02]  /*3700*/  IMAD.MOV.U32 R6, RZ, RZ, 0x4 ;  /* 0x00000004ff067424 */ /* 0x004fe400078e00ff */
[----:B------:R-:W-:Y:S01]  /*3710*/  IMAD.SHL.U32 R9, R10, 0x20, RZ ;  /* 0x000000200a097824 */ /* 0x000fe200078e00ff */
[----:B------:R-:W-:Y:S02]  /*3720*/  MOV R5, UR4 ;  /* 0x0000000400057c02 */ /* 0x000fe40008000f00 */
[-C--:B------:R-:W-:Y:S01]  /*3730*/  SHF.L.U32 R8, R8, R10.reuse, RZ ;  /* 0x0000000a08087219 */ /* 0x080fe200000006ff */
[----:B------:R2:W-:Y:S01]  /*3740*/  SYNCS.ARRIVE.TRANS64.RED RZ, [UR4], R6 ;  /* 0x00000006ffff79a7 */ /* 0x0005e20008000404 */
[----:B------:R-:W-:Y:S01]  /*3750*/  SHF.L.U32 R7, R0, R10, RZ ;  /* 0x0000000a00077219 */ /* 0x000fe200000006ff */
[----:B------:R2:W-:Y:S04]  /*3760*/  STS [UR6+0x140], R9 ;  /* 0x00014009ff007988 */ /* 0x0005e80008000806 */
[----:B------:R2:W-:Y:S04]  /*3770*/  STAS [R4.64], R10 ;  /* 0x0000000a04007dbd */ /* 0x0005e8000c0008ff */
[----:B------:R2:W-:Y:S04]  /*3780*/  ATOMS.OR RZ, [UR5+0x14], R8 ;  /* 0x00001408ffff798c */ /* 0x0005e8000b000005 */
[----:B------:R2:W-:Y:S04]  /*3790*/  ATOMS.OR RZ, [UR5+0x18], R7 ;  /* 0x00001807ffff798c */ /* 0x0005e8000b000005 */
[----:B------:R2:W-:Y:S02]  /*37a0*/  ATOMS.XOR RZ, [UR5+0x10], R0 ;  /* 0x00001000ffff798c */ /* 0x0005e4000b800005 */
.L_x_62:
[----:B-1----:R-:W-:Y:S05]  /*37b0*/  BSYNC B0 ;  /* 0x0000000000007941 */ /* 0x002fea0003800000 */
.L_x_61:
[----:B------:R-:W-:Y:S05]  /*37c0*/  BRA.U UP1, `(.L_x_67) ;  /* 0x00000001016c7547 */ /* 0x000fea000b800000 */
[----:B------:R-:W-:-:S03]  /*37d0*/  UMOV UR4, 0xffffffff ;  /* 0xffffffff00047882 */ /* 0x000fc60000000000 */
[----:B------:R-:W-:Y:S05]  /*37e0*/  BRA.DIV UR4, `(.L_x_68) ;  /* 0x0000007e04147947 */ /* 0x000fea000b800000 */
[----:B------:R-:W-:-:S13]  /*37f0*/  ELECT P0, URZ, PT ;  /* 0x0000000000ff782f */ /* 0x000fda0003800000 */
.L_x_206:
[----:B------:R-:W-:Y:S05]  /*3800*/  @!P0 BRA `(.L_x_67) ;  /* 0x00000000005c8947 */ /* 0x000fea0003800000 */
[----:B--2---:R-:W2:Y:S02]  /*3810*/  LDS R4, [UR5+0x10] ;  /* 0x00001005ff047984 */ /* 0x004ea40008000800 */
[----:B--2---:R-:W-:-:S04]  /*3820*/  SHF.L.U32 R4, R4, 0x1f, RZ ;  /* 0x0000001f04047819 */ /* 0x004fc800000006ff */
[----:B------:R-:W2:Y:S02]  /*3830*/  SYNCS.PHASECHK.TRANS64.TRYWAIT P0, [UR5+0x8], R4 ;  /* 0x00000804ff0075a7 */ /* 0x000ea40008001105 */
[----:B--2---:R-:W-:Y:S05]  /*3840*/  @P0 BRA `(.L_x_69) ;  /* 0x0000000000080947 */ /* 0x004fea0003800000 */
[----:B------:R-:W2:Y:S02]  /*3850*/  SYNCS.PHASECHK.TRANS64.TRYWAIT P0, [UR5+0x8], R4 ;  /* 0x00000804ff0075a7 */ /* 0x000ea40008001105 */
[----:B--2---:R-:W-:Y:S05]  /*3860*/  @!P0 BRA `(.L_x_70) ;  /* 0x0000007c00188947 */ /* 0x004fea0003800000 */
.L_x_69:
[----:B------:R-:W3:Y:S01]  /*3870*/  LDS R6, [UR6+0x140] ;  /* 0x00014006ff067984 */ /* 0x000ee20008000800 */
[----:B--2---:R-:W-:Y:S02]  /*3880*/  HFMA2 R0, -RZ, RZ, 0, 5.9604644775390625e-08 ;  /* 0x00000001ff007431 */ /* 0x004fe400000001ff */
[----:B------:R-:W-:Y:S01]  /*3890*/  IMAD.MOV.U32 R4, RZ, RZ, 0xffff ;  /* 0x0000ffffff047424 */ /* 0x000fe200078e00ff */
[----:B------:R-:W-:Y:S01]  /*38a0*/  UPRMT UR4, UR69, 0x654, UR7 ;  /* 0x0000065445047896 */ /* 0x000fe20008000007 */
[----:B---3--:R-:W-:-:S03]  /*38b0*/  IMAD.SHL.U32 R5, R6, 0x20, RZ ;  /* 0x0000002006057824 */ /* 0x008fc600078e00ff */
[-C--:B------:R-:W-:Y:S02]  /*38c0*/  SHF.L.U32 R4, R4, R6.reuse, RZ ;  /* 0x0000000604047219 */ /* 0x080fe400000006ff */
[----:B------:R-:W-:Y:S01]  /*38d0*/  SHF.L.U32 R6, R0, R6, RZ ;  /* 0x0000000600067219 */ /* 0x000fe200000006ff */
[----:B------:R3:W-:Y:S04]  /*38e0*/  STS [UR6+0x140], R5 ;  /* 0x00014005ff007988 */ /* 0x0007e80008000806 */
[----:B------:R3:W-:Y:S04]  /*38f0*/  ATOMS.OR RZ, [UR5+0x14], R4 ;  /* 0x00001404ffff798c */ /* 0x0007e8000b000005 */
[----:B------:R3:W-:Y:S01]  /*3900*/  ATOMS.OR RZ, [UR5+0x18], R6 ;  /* 0x00001806ffff798c */ /* 0x0007e2000b000005 */
[----:B------:R-:W-:Y:S03]  /*3910*/  SYNCS.ARRIVE.TRANS64.RED.A1T0 RZ, [UR4], RZ ;  /* 0x000000ffffff79a7 */ /* 0x000fe60008100404 */
[----:B------:R3:W-:Y:S01]  /*3920*/  ATOMS.XOR RZ, [UR5+0x10], R0 ;  /* 0x00001000ffff798c */ /* 0x0007e2000b800005 */
[----:B------:R-:W-:Y:S05]  /*3930*/  BRA `(.L_x_67) ;  /* 0x0000000000107947 */ /* 0x000fea0003800000 */
.L_x_60:
[----:B------:R-:W-:Y:S02]  /*3940*/  MOV R0, 0xffffffff ;  /* 0xffffffff00007802 */ /* 0x000fe40000000f00 */
[----:B------:R-:W-:-:S03]  /*3950*/  MOV R4, 0x3980 ;  /* 0x0000398000047802 */ /* 0x000fc60000000f00 */
[----:B------:R2:W-:Y:S04]  /*3960*/  STS [UR6+0x140], R0 ;  /* 0x00014000ff007988 */ /* 0x0005e80008000806 */
[----:B-12--5:R-:W-:Y:S05]  /*3970*/  CALL.REL.NOINC `($__internal_1_$__cuda_sm10x_tcgen05_guardrail_trap_phase_invalid_during_alloc) ;  /* 0x00000084009c7944 */ /* 0x026fea0003c00000 */
.L_x_67:
[----:B------:R-:W-:Y:S05]  /*3980*/  WARPSYNC.ALL ;  /* 0x0000000000007948 */ /* 0x000fea0003800000 */
[----:B------:R-:W4:Y:S01]  /*3990*/  S2UR UR4, SR_CgaCtaId ;  /* 0x00000000000479c3 */ /* 0x000f220000008800 */
[----:B------:R-:W-:Y:S01]  /*39a0*/  UMOV UR41, 0x400 ;  /* 0x0000040000297882 */ /* 0x000fe20000000000 */
[----:B------:R-:W-:-:S06]  /*39b0*/  NOP ;  /* 0x0000000000007918 */ /* 0x000fcc0000000000 */
[----:B------:R-:W-:Y:S06]  /*39c0*/  BAR.ARV 0x6, 0xa0 ;  /* 0x0182800000007b1d */ /* 0x000fec0000002000 */
[----:B------:R-:W1:Y:S01]  /*39d0*/  LDCU UR6, c[0x0][0x38c] ;  /* 0x00007180ff0677ac */ /* 0x000e620008000800 */
[----:B------:R-:W-:Y:S01]  /*39e0*/  LOP3.LUT R3, R3, 0xffff, RZ, 0xc0, !PT ;  /* 0x0000ffff03037812 */ /* 0x000fe200078ec0ff */
[----:B--2---:R-:W-:Y:S01]  /*39f0*/  IMAD.MOV.U32 R9, RZ, RZ, 0x1 ;  /* 0x00000001ff097424 */ /* 0x004fe200078e00ff */
[----:B------:R-:W-:Y:S01]  /*3a00*/  LOP3.LUT R2, R2, 0xffff, RZ, 0xc0, !PT ;  /* 0x0000ffff02027812 */ /* 0x000fe200078ec0ff */
[----:B------:R-:W-:Y:S01]  /*3a10*/  IMAD.MOV.U32 R8, RZ, RZ, RZ ;  /* 0x000000ffff087224 */ /* 0x000fe200078e00ff */
[----:B------:R-:W-:Y:S01]  /*3a20*/  R2UR UR43, R3 ;  /* 0x00000000032b72ca */ /* 0x000fe200000e0000 */
[----:B------:R-:W-:Y:S01]  /*3a30*/  UMOV UR47, URZ ;  /* 0x000000ff002f7c82 */ /* 0x000fe20008000000 */
[----:B------:R-:W-:-:S02]  /*3a40*/  R2UR UR65, R2 ;  /* 0x00000000024172ca */ /* 0x000fc400000e0000 */
[----:B------:R-:W-:Y:S01]  /*3a50*/  CS2R R2, SRZ ;  /* 0x0000000000027805 */ /* 0x000fe2000001ff00 */
[----:B------:R-:W-:Y:S01]  /*3a60*/  UMOV UR38, URZ ;  /* 0x000000ff00267c82 */ /* 0x000fe20008000000 */
[----:B----4-:R-:W-:Y:S01]  /*3a70*/  ULEA UR41, UR4, UR41, 0x18 ;  /* 0x0000002904297291 */ /* 0x010fe2000f8ec0ff */
[----:B------:R-:W-:Y:S01]  /*3a80*/  UMOV UR37, URZ ;  /* 0x000000ff00257c82 */ /* 0x000fe20008000000 */
[----:B------:R-:W-:Y:S02]  /*3a90*/  UISETP.NE.AND UP3, UPT, UR68, URZ, UPT ;  /* 0x000000ff4400728c */ /* 0x000fe4000bf65270 */
[----:B------:R-:W-:Y:S02]  /*3aa0*/  UIADD3 UR5, UPT, UPT, UR41, 0x8400, URZ ;  /* 0x0000840029057890 */ /* 0x000fe4000fffe0ff */
[----:B------:R-:W-:-:S03]  /*3ab0*/  UIADD3 UR4, UPT, UPT, UR41, 0x28400, URZ ;  /* 0x0002840029047890 */ /* 0x000fc6000fffe0ff */
[----:B---3--:R-:W2:Y:S01]  /*3ac0*/  LDS R0, [UR41+0x140] ;  /* 0x00014029ff007984 */ /* 0x008ea20008000800 */
[----:B-1----:R-:W-:Y:S02]  /*3ad0*/  UIADD3 UR6, UPT, UPT, UR6, 0x3f, URZ ;  /* 0x0000003f06067890 */ /* 0x002fe4000fffe0ff */
[----:B------:R-:W-:Y:S02]  /*3ae0*/  USHF.R.U32.HI UR5, URZ, 0x4, UR5 ;  /* 0x00000004ff057899 */ /* 0x000fe40008011605 */
[----:B------:R-:W-:Y:S02]  /*3af0*/  USHF.R.S32.HI UR64, URZ, 0x1f, UR6 ;  /* 0x0000001fff407899 */ /* 0x000fe40008011406 */
[----:B------:R-:W-:Y:S02]  /*3b00*/  USHF.R.U32.HI UR4, URZ, 0x4, UR4 ;  /* 0x00000004ff047899 */ /* 0x000fe40008011604 */
[----:B------:R-:W-:Y:S02]  /*3b10*/  ULEA.HI UR64, UR64, UR6, URZ, 0x6 ;  /* 0x0000000640407291 */ /* 0x000fe4000f8f30ff */
[----:B------:R-:W-:-:S02]  /*3b20*/  ULOP3.LUT UR5, UR5, 0x3fff, URZ, 0xc0, !UPT ;  /* 0x00003fff05057892 */ /* 0x000fc4000f8ec0ff */
[----:B------:R-:W-:Y:S02]  /*3b30*/  USHF.R.S32.HI UR64, URZ, 0x6, UR64 ;  /* 0x00000006ff407899 */ /* 0x000fe40008011440 */
[----:B------:R-:W-:Y:S02]  /*3b40*/  ULOP3.LUT UR45, UR4, 0x3fff, URZ, 0xc0, !UPT ;  /* 0x00003fff042d7892 */ /* 0x000fe4000f8ec0ff */
[----:B------:R-:W-:Y:S01]  /*3b50*/  UISETP.LT.AND UP0, UPT, UR64, 0x1, UPT ;  /* 0x000000014000788c */ /* 0x000fe2000bf01270 */
[----:B------:R-:W-:Y:S01]  /*3b60*/  UMOV UR62, 0x0 ;  /* 0x00000000003e7882 */ /* 0x000fe20000000000 */
        /* <DEDUP_REMOVED lines=9> */
[----:B------:R-:W-:-:S02]  /*3c00*/  ULOP3.LUT UR44, UR5, 0x10000, URZ, 0xfc, !UPT ;  /* 0x00010000052c7892 */ /* 0x000fc4000f8efcff */
[----:B------:R-:W-:Y:S02]  /*3c10*/  ULOP3.LUT UR45, UR45, 0x10000, URZ, 0xfc, !UPT ;  /* 0x000100002d2d7892 */ /* 0x000fe4000f8efcff */
[----:B------:R-:W-:Y:S01]  /*3c20*/  USEL UR66, UR64, 0x1, !UP0 ;  /* 0x0000000140427887 */ /* 0x000fe2000c000000 */
[----:B------:R-:W-:Y:S01]  /*3c30*/  UMOV UR52, 0x0 ;  /* 0x0000000000347882 */ /* 0x000fe20000000000 */
[----:B------:R-:W-:Y:S01]  /*3c40*/  UMOV UR53, 0x10200910 ;  /* 0x1020091000357882 */ /* 0x000fe20000000000 */
[----:B------:R-:W-:Y:S01]  /*3c50*/  UMOV UR50, 0x0 ;  /* 0x0000000000327882 */ /* 0x000fe20000000000 */
[----:B------:R-:W-:Y:S01]  /*3c60*/  UMOV UR51, 0x10200910 ;  /* 0x1020091000337882 */ /* 0x000fe20000000000 */
[----:B------:R-:W-:Y:S01]  /*3c70*/  UMOV UR48, 0x0 ;  /* 0x0000000000307882 */ /* 0x000fe20000000000 */
[----:B--2---:R-:W-:Y:S01]  /*3c80*/  R2UR UR67, R0 ;  /* 0x00000000004372ca */ /* 0x004fe200000e0000 */
[----:B------:R-:W-:-:S14]  /*3c90*/  UMOV UR49, 0x10200910 ;  /* 0x1020091000317882 */ /* 0x000fdc0000000000 */
.L_x_78:
[C---:B------:R-:W-:Y:S02]  /*3ca0*/  LEA R0, R8.reuse, UR41, 0x3 ;  /* 0x0000002908007c11 */ /* 0x040fe4000f8e18ff */
[----:B------:R-:W-:Y:S02]  /*3cb0*/  SHF.L.U32 R4, R3, 0x1f, RZ ;  /* 0x0000001f03047819 */ /* 0x000fe400000006ff */
[----:B------:R-:W-:Y:S02]  /*3cc0*/  LEA R5, R8, UR41, 0x4 ;  /* 0x0000002908057c11 */ /* 0x000fe4000f8e20ff */
[----:B------:R-:W1:Y:S02]  /*3cd0*/  SYNCS.PHASECHK.TRANS64.TRYWAIT P0, [R0+URZ+0x90], R4 ;  /* 0x00009004000075a7 */ /* 0x000e6400080011ff */
[----:B-1-3--:R-:W-:Y:S05]  /*3ce0*/  @!P0 BRA `(.L_x_71) ;  /* 0x0000007800108947 */ /* 0x00afea0003800000 */
.L_x_207:
[----:B-1----:R-:W1:Y:S01]  /*3cf0*/  LDS.128 R4, [R5+0x120] ;  /* 0x0001200005047984 */ /* 0x002e620000000c00 */
[----:B------:R-:W-:Y:S02]  /*3d00*/  VIADD R0, R0, 0xa0 ;  /* 0x000000a000007836 */ /* 0x000fe40000000000 */
[----:B------:R-:W-:Y:S01]  /*3d10*/  VIADD R8, R8, 0x1 ;  /* 0x0000000108087836 */ /* 0x000fe20000000000 */
[----:B------:R-:W-:Y:S01]  /*3d20*/  @!PT LDS RZ, [RZ] ;  /* 0x00000000fffff984 */ /* 0x000fe20000000800 */
[----:B------:R-:W-:Y:S01]  /*3d30*/  @!PT LDS RZ, [RZ] ;  /* 0x00000000fffff984 */ /* 0x000fe20000000800 */
[----:B------:R-:W-:Y:S01]  /*3d40*/  @!PT LDS RZ, [RZ] ;  /* 0x00000000fffff984 */ /* 0x000fe20000000800 */
[----:B------:R-:W-:Y:S01]  /*3d50*/  @!PT LDS RZ, [RZ] ;  /* 0x00000000fffff984 */ /* 0x000fe20000000800 */
[----:B------:R2:W-:Y:S06]  /*3d60*/  MEMBAR.ALL.CTA ;  /* 0x0000000000007992 */ /* 0x0005ec0000008000 */
[----:B--2---:R-:W2:Y:S01]  /*3d70*/  FENCE.VIEW.ASYNC.S ;  /* 0x00000000000073c6 */ /* 0x004ea20000000000 */
[----:B------:R-:W-:-:S04]  /*3d80*/  PRMT R0, RZ, 0x654, R0 ;  /* 0x00000654ff007816 */ /* 0x000fc80000000000 */
[----:B--2---:R2:W-:Y:S01]  /*3d90*/  SYNCS.ARRIVE.TRANS64.RED.A1T0 RZ, [R0+URZ], RZ ;  /* 0x000000ff00ff79a7 */ /* 0x0045e200081004ff */
[----:B-1----:R-:W-:Y:S01]  /*3da0*/  LOP3.LUT P1, RZ, R6, 0x1, RZ, 0xc0, !PT ;  /* 0x0000000106ff7812 */ /* 0x002fe2000782c0ff */
[----:B--2---:R-:W-:-:S12]  /*3db0*/  BRA.U UP3, `(.L_x_72) ;  /* 0x0000000503587547 */ /* 0x004fd8000b800000 */
[----:B------:R-:W1:Y:S01]  /*3dc0*/  LDCU UR4, c[0x0][0x38c] ;  /* 0x00007180ff0477ac */ /* 0x000e620008000800 */
[----:B------:R-:W-:Y:S02]  /*3dd0*/  PLOP3.LUT P2, PT, PT, PT, PT, 0x80, 0x8 ;  /* 0x000000000008781c */ /* 0x000fe40003f4f070 */
[----:B------:R-:W-:Y:S01]  /*3de0*/  SHF.L.U32 R4, R9, 0x1f, RZ ;  /* 0x0000001f09047819 */ /* 0x000fe200000006ff */
[----:B------:R-:W-:Y:S02]  /*3df0*/  ULEA UR46, UR47, UR41, 0x3 ;  /* 0x000000292f2e7291 */ /* 0x000fe4000f8e18ff */
[----:B------:R-:W-:Y:S02]  /*3e00*/  ULEA UR36, UR47, UR67, 0x7 ;  /* 0x000000432f247291 */ /* 0x000fe4000f8e38ff */
[----:B-1----:R-:W-:-:S06]  /*3e10*/  UISETP.GE.AND UP0, UPT, UR4, 0x1, UPT ;  /* 0x000000010400788c */ /* 0x002fcc000bf06270 */
[----:B------:R-:W-:-:S05]  /*3e20*/  PLOP3.LUT P0, PT, PT, PT, UP0, 0x80, 0x8 ;  /* 0x000000000008781c */ /* 0x000fca0003f0f008 */
[----:B------:R-:W-:-:S08]  /*3e30*/  @UP0 ULEA UR4, UR38, UR41, 0x3 ;  /* 0x0000002926040291 */ /* 0x000fd0000f8e18ff */
[----:B------:R-:W-:-:S04]  /*3e40*/  @P0 SHF.L.U32 R0, R2, 0x1f, RZ ;  /* 0x0000001f02000819 */ /* 0x000fc800000006ff */
[----:B------:R1:W2:Y:S01]  /*3e50*/  @P0 SYNCS.PHASECHK.TRANS64.TRYWAIT P2, [UR4], R0 ;  /* 0x00000000ff0005a7 */ /* 0x0002a20008041104 */
[----:B------:R-:W3:Y:S02]  /*3e60*/  SYNCS.PHASECHK.TRANS64.TRYWAIT P0, [UR46+0xd0], R4 ;  /* 0x0000d004ff0075a7 */ /* 0x000ee4000800112e */
[----:B-123--:R-:W-:Y:S05]  /*3e70*/  @!P0 BRA `(.L_x_73) ;  /* 0x0000007400c08947 */ /* 0x00efea0003800000 */
.L_x_209:
[----:B------:R-:W-:Y:S01]  /*3e80*/  UMOV UR42, UR37 ;  /* 0x00000025002a7c82 */ /* 0x000fe20008000000 */
[----:B------:R-:W-:Y:S05]  /*3e90*/  BRA.U !UP0, `(.L_x_74) ;  /* 0x0000000508107547 */ /* 0x000fea000b800000 */
[----:B------:R-:W-:Y:S02]  /*3ea0*/  UIADD3 UR42, UPT, UPT, UR66, UR37, URZ ;  /* 0x00000025422a7290 */ /* 0x000fe4000fffe0ff */
[----:B------:R-:W-:Y:S01]  /*3eb0*/  UPLOP3.LUT UP2, UPT, UPT, UPT, UPT, 0x40, 0x4 ;  /* 0x000000000004789c */ /* 0x000fe20003f4e870 */
[----:B------:R-:W-:Y:S01]  /*3ec0*/  UMOV UR39, UR64 ;  /* 0x0000004000277c82 */ /* 0x000fe20008000000 */
[----:B------:R-:W-:-:S09]  /*3ed0*/  UMOV UR5, UR38 ;  /* 0x0000002600057c82 */ /* 0x000fd20008000000 */
.L_x_77:
[----:B------:R-:W-:Y:S01]  /*3ee0*/  ULEA UR7, UR5, UR41, 0x3 ;  /* 0x0000002905077291 */ /* 0x000fe2000f8e18ff */
[----:B--23--:R-:W-:Y:S11]  /*3ef0*/  @P2 BRA `(.L_x_75) ;  /* 0x00000000000c2947 */ /* 0x00cff60003800000 */
[----:B-1----:R-:W-:Y:S04]  /*3f00*/  SHF.L.U32 R4, R2, 0x1f, RZ ;  /* 0x0000001f02047819 */ /* 0x002fe800000006ff */
[----:B------:R-:W1:Y:S02]  /*3f10*/  SYNCS.PHASECHK.TRANS64.TRYWAIT P0, [UR7], R4 ;  /* 0x00000004ff0075a7 */ /* 0x000e640008001107 */
[----:B-1----:R-:W-:Y:S05]  /*3f20*/  @!P0 BRA `(.L_x_76) ;  /* 0x0000007400ac8947 */ /* 0x002fea0003800000 */
.L_x_75:
[----:B------:R-:W-:Y:S01]  /*3f30*/  UISETP.NE.AND UP0, UPT, UR39, 0x1, UPT ;  /* 0x000000012700788c */ /* 0x000fe2000bf05270 */
[----:B------:R-:W-:Y:S01]  /*3f40*/  PLOP3.LUT P2, PT, PT, PT, PT, 0x80, 0x8 ;  /* 0x000000000008781c */ /* 0x000fe20003f4f070 */
[----:B------:R-:W-:Y:S02]  /*3f50*/  UIADD3 UR4, UPT, UPT, UR5, 0x1, URZ ;  /* 0x0000000105047890 */ /* 0x000fe4000fffe0ff */
[----:B------:R-:W-:Y:S02]  /*3f60*/  UIADD3 UR40, UPT, UPT, UR7, 0x20, URZ ;  /* 0x0000002007287890 */ /* 0x000fe4000fffe0ff */
[----:B------:R-:W-:Y:S01]  /*3f70*/  UISETP.NE.AND UP1, UPT, UR4, 0x4, UPT ;  /* 0x000000040400788c */ /* 0x000fe2000bf25270 */
[----:B------:R-:W-:Y:S01]  /*3f80*/  PLOP3.LUT P0, PT, PT, PT, UP0, 0x80, 0x8 ;  /* 0x000000000008781c */ /* 0x000fe20003f0f008 */
[----:B------:R-:W-:Y:S02]  /*3f90*/  UIADD3 UR37, UPT, UPT, UR37, 0x1, URZ ;  /* 0x0000000125257890 */ /* 0x000fe4000fffe0ff */
[----:B------:R-:W-:Y:S02]  /*3fa0*/  USEL UR6, URZ, 0x1, UP1 ;  /* 0x00000001ff067887 */ /* 0x000fe40008800000 */
[----:B------:R-:W-:Y:S02]  /*3fb0*/  USEL UR38, UR4, URZ, UP1 ;  /* 0x000000ff04267287 */ /* 0x000fe40008800000 */
[----:B------:R-:W-:Y:S02]  /*3fc0*/  UIADD3 UR39, UPT, UPT, UR39, -0x1, URZ ;  /* 0xffffffff27277890 */ /* 0x000fe4000fffe0ff */
[----:B------:R-:W-:Y:S01]  /*3fd0*/  @UP0 ULEA UR4, UR38, UR41, 0x3 ;  /* 0x0000002926040291 */ /* 0x000fe2000f8e18ff */
[----:B------:R-:W-:Y:S01]  /*3fe0*/  LOP3.LUT R2, R2, UR6, RZ, 0x3c, !PT ;  /* 0x0000000602027c12 */ /* 0x000fe2000f8e3cff */
[----:B------:R-:W-:Y:S02]  /*3ff0*/  ULEA UR6, UR5, UR45, 0xa ;  /* 0x0000002d05067291 */ /* 0x000fe4000f8e50ff */
[----:B------:R-:W-:Y:S01]  /*4000*/  UISETP.NE.AND UP0, UPT, UR37, UR42, UPT ;  /* 0x0000002a2500728c */ /* 0x000fe2000bf05270 */
[----:B-1----:R-:W-:Y:S01]  /*4010*/  @P0 SHF.L.U32 R0, R2, 0x1f, RZ ;  /* 0x0000001f02000819 */ /* 0x002fe200000006ff */
[----:B------:R-:W-:Y:S02]  /*4020*/  UIADD3 UR34, UPT, UPT, UR6, 0x2, URZ ;  /* 0x0000000206227890 */ /* 0x000fe4000fffe0ff */
[----:B------:R-:W-:Y:S01]  /*4030*/  UIADD3 UR30, UPT, UPT, UR6, 0x4, URZ ;  /* 0x00000004061e7890 */ /* 0x000fe2000fffe0ff */
[----:B------:R2:W3:Y:S01]  /*4040*/  @P0 SYNCS.PHASECHK.TRANS64.TRYWAIT P2, [UR4], R0 ;  /* 0x00000000ff0005a7 */ /* 0x0004e20008041104 */
[----:B------:R-:W-:Y:S02]  /*4050*/  ULEA UR4, UR5, UR44, 0xb ;  /* 0x0000002c05047291 */ /* 0x000fe4000f8e58ff */
[----:B------:R-:W-:Y:S02]  /*4060*/  UIADD3 UR26, UPT, UPT, UR6, 0x6, URZ ;  /* 0x00000006061a7890 */ /* 0x000fe4000fffe0ff */
        /* <DEDUP_REMOVED lines=10> */
[----:B------:R-:W-:Y:S01]  /*4110*/  UIADD3 UR8, UPT, UPT, UR4, 0x406, URZ ;  /* 0x0000040604087890 */ /* 0x000fe2000fffe0ff */
[----:B------:R-:W-:Y:S01]  /*4120*/  UMOV UR7, 0x40004040 ;  /* 0x4000404000077882 */ /* 0x000fe20000000000 */
[----:B------:R-:W-:Y:S01]  /*4130*/  UMOV UR5, 0x40004040 ;  /* 0x4000404000057882 */ /* 0x000fe20000000000 */
[----:B------:R-:W-:Y:S01]  /*4140*/  UMOV UR35, 0x40004040 ;  /* 0x4000404000237882 */ /* 0x000fe20000000000 */
[----:B------:R1:W-:Y:S01]  /*4150*/  UTCHMMA.2CTA gdesc[UR4], gdesc[UR6], tmem[UR36], tmem[UR62], idesc[UR63], UP2 ;  /* 0x00ff3e06040075ea */ /* 0x0003e20009200024 */
[----:B------:R-:W-:Y:S01]  /*4160*/  UPLOP3.LUT UP2, UPT, UPT, UPT, UPT, 0x80, 0x8 ;  /* 0x000000000008789c */ /* 0x000fe20003f4f070 */
[----:B------:R-:W-:Y:S01]  /*4170*/  UMOV UR33, 0x40004040 ;  /* 0x4000404000217882 */ /* 0x000fe20000000000 */
[----:B------:R-:W-:Y:S01]  /*4180*/  UMOV UR31, 0x40004040 ;  /* 0x40004040001f7882 */ /* 0x000fe20000000000 */
[----:B------:R2:W-:Y:S01]  /*4190*/  UTCHMMA.2CTA gdesc[UR32], gdesc[UR34], tmem[UR36], tmem[UR60], idesc[UR61], UPT ;  /* 0x00ff3c22200075ea */ /* 0x0005e2000ba00024 */
        /* <DEDUP_REMOVED lines=14> */
[----:B------:R-:W-:Y:S01]  /*4280*/  UMOV UR9, 0x40004040 ;  /* 0x4000404000097882 */ /* 0x000fe20000000000 */
[----:B------:R2:W-:Y:S01]  /*4290*/  UTCHMMA.2CTA gdesc[UR12], gdesc[UR14], tmem[UR36], tmem[UR50], idesc[UR51], UPT ;  /* 0x00ff320e0c0075ea */ /* 0x0005e2000ba00024 */
[----:B------:R2:W-:Y:S01]  /*42a0*/  UTCHMMA.2CTA gdesc[UR8], gdesc[UR10], tmem[UR36], tmem[UR48], idesc[UR49], UPT ;  /* 0x00ff300a080075ea */ /* 0x0005e2000ba00024 */
[----:B------:R2:W-:Y:S01]  /*42b0*/  UTCBAR.2CTA.MULTICAST [UR40], URZ, UR43 ;  /* 0x000000ff280073e9 */ /* 0x0005e2000820082b */
[----:B-1----:R-:W-:Y:S01]  /*42c0*/  UMOV UR5, UR38 ;  /* 0x0000002600057c82 */ /* 0x002fe20008000000 */
[----:B------:R-:W-:Y:S05]  /*42d0*/  BRA.U UP0, `(.L_x_77) ;  /* 0xfffffffd00007547 */ /* 0x000fea000b83ffff */
.L_x_74:
[----:B------:R-:W-:Y:S01]  /*42e0*/  UIADD3 UR4, UPT, UPT, UR46, 0xb0, URZ ;  /* 0x000000b02e047890 */ /* 0x000fe2000fffe0ff */
[----:B------:R-:W-:-:S08]  /*42f0*/  UMOV UR37, UR42 ;  /* 0x0000002a00257c82 */ /* 0x000fd00008000000 */
[----:B------:R4:W-:Y:S01]  /*4300*/  UTCBAR.2CTA.MULTICAST [UR4], URZ, UR65 ;  /* 0x000000ff040073e9 */ /* 0x0009e20008200841 */
[----:B------:R-:W-:Y:S02]  /*4310*/  NOP ;  /* 0x0000000000007918 */ /* 0x000fe40000000000 */
.L_x_72:
[----:B----4-:R-:W-:Y:S01]  /*4320*/  UIADD3 UR4, UPT, UPT, UR47, 0x1, URZ ;  /* 0x000000012f047890 */ /* 0x010fe2000fffe0ff */
[----:B------:R-:W-:-:S03]  /*4330*/  ISETP.NE.AND P0, PT, R8, 0x2, PT ;  /* 0x000000020800780c */ /* 0x000fc60003f05270 */
[----:B------:R-:W-:Y:S01]  /*4340*/  UISETP.NE.AND UP0, UPT, UR4, 0x4, UPT ;  /* 0x000000040400788c */ /* 0x000fe2000bf05270 */
[----:B-12---:R-:W-:Y:S02]  /*4350*/  SEL R0, RZ, 0x1, P0 ;  /* 0x00000001ff007807 */ /* 0x006fe40000000000 */
[----:B------:R-:W-:Y:S01]  /*4360*/  SEL R8, R8, RZ, P0 ;  /* 0x000000ff08087207 */ /* 0x000fe20000000000 */
[----:B------:R-:W-:Y:S01]  /*4370*/  USEL UR5, URZ, 0x1, UP0 ;  /* 0x00000001ff057887 */ /* 0x000fe20008000000 */
[----:B------:R-:W-:Y:S01]  /*4380*/  LOP3.LUT R3, R3, R0, RZ, 0x3c, !PT ;  /* 0x0000000003037212 */ /* 0x000fe200078e3cff */
[----:B------:R-:W-:-:S04]  /*4390*/  USEL UR47, UR4, URZ, UP0 ;  /* 0x000000ff042f7287 */ /* 0x000fc80008000000 */
[----:B------:R-:W-:Y:S01]  /*43a0*/  LOP3.LUT R9, R9, UR5, RZ, 0x3c, !PT ;  /* 0x0000000509097c12 */ /* 0x000fe2000f8e3cff */
[----:B------:R-:W-:Y:S07]  /*43b0*/  @P1 BRA `(.L_x_78) ;  /* 0xfffffff800381947 */ /* 0x000fee000383ffff */
[----:B------:R-:W1:Y:S01]  /*43c0*/  S2UR UR8, SR_CgaCtaId ;  /* 0x00000000000879c3 */ /* 0x000e620000008800 */
[----:B------:R-:W-:Y:S01]  /*43d0*/  ELECT P0, URZ, PT ;  /* 0x0000000000ff782f */ /* 0x000fe20003800000 */
[----:B------:R-:W-:Y:S01]  /*43e0*/  HFMA2 R0, -RZ, RZ, 0, 5.9604644775390625e-08 ;  /* 0x00000001ff007431 */ /* 0x000fe200000001ff */
[----:B------:R-:W-:-:S05]  /*43f0*/  UMOV UR4, 0x40 ;  /* 0x0000004000047882 */ /* 0x000fca0000000000 */
[----:B------:R-:W-:Y:S01]  /*4400*/  UVIRTCOUNT.DEALLOC.SMPOOL 0x80 ;  /* 0x000000800000784c */ /* 0x000fe20000000000 */
[----:B------:R-:W-:Y:S02]  /*4410*/  UISETP.NE.AND UP1, UPT, UR68, URZ, UPT ;  /* 0x000000ff4400728c */ /* 0x000fe4000bf25270 */
[----:B-1----:R-:W-:-:S09]  /*4420*/  ULEA UR8, UR8, UR4, 0x18 ;  /* 0x0000000408087291 */ /* 0x002fd2000f8ec0ff */
[----:B------:R1:W-:Y:S01]  /*4430*/  @P0 STS.U8 [UR8+0x1c], R0 ;  /* 0x00001c00ff000988 */ /* 0x0003e20008000008 */
[----:B------:R-:W-:Y:S05]  /*4440*/  BRA.U UP1, `(.L_x_79) ;  /* 0x0000000101a07547 */ /* 0x000fea000b800000 */
[----:B------:R-:W-:Y:S01]  /*4450*/  UIADD3 UR7, UPT, UPT, UR41, 0xd0, URZ ;  /* 0x000000d029077890 */ /* 0x000fe2000fffe0ff */
[----:B------:R-:W-:-:S03]  /*4460*/  SHF.L.U32 R2, R9, 0x1f, RZ ;  /* 0x0000001f09027819 */ /* 0x000fc600000006ff */
[----:B------:R-:W-:-:S09]  /*4470*/  ULEA UR4, UR47, UR7, 0x3 ;  /* 0x000000072f047291 */ /* 0x000fd2000f8e18ff */
[----:B------:R-:W2:Y:S02]  /*4480*/  SYNCS.PHASECHK.TRANS64.TRYWAIT P0, [UR4], R2 ;  /* 0x00000002ff0075a7 */ /* 0x000ea40008001104 */
[----:B--2---:R-:W-:Y:S05]  /*4490*/  @!P0 BRA `(.L_x_80) ;  /* 0x0000007000688947 */ /* 0x004fea0003800000 */
.L_x_212:
        /* <DEDUP_REMOVED lines=9> */
.L_x_214:
        /* <DEDUP_REMOVED lines=9> */
.L_x_216:
[----:B------:R-:W-:-:S04]  /*45c0*/  UIADD3 UR4, UPT, UPT, UR4, 0x1, URZ ;  /* 0x0000000104047890 */ /* 0x000fc8000fffe0ff */
[----:B------:R-:W-:-:S04]  /*45d0*/  UISETP.NE.AND UP0, UPT, UR4, 0x4, UPT ;  /* 0x000000040400788c */ /* 0x000fc8000bf05270 */
[----:B------:R-:W-:Y:S02]  /*45e0*/  USEL UR5, URZ, 0x1, UP0 ;  /* 0x00000001ff057887 */ /* 0x000fe40008000000 */
[----:B------:R-:W-:-:S04]  /*45f0*/  USEL UR4, UR4, URZ, UP0 ;  /* 0x000000ff04047287 */ /* 0x000fc80008000000 */
[----:B------:R-:W-:Y:S01]  /*4600*/  ULEA UR4, UR4, UR7, 0x3 ;  /* 0x0000000704047291 */ /* 0x000fe2000f8e18ff */
[----:B------:R-:W-:-:S04]  /*4610*/  LOP3.LUT R2, R2, UR5, RZ, 0x3c, !PT ;  /* 0x0000000502027c12 */ /* 0x000fc8000f8e3cff */
[----:B------:R-:W-:Y:S01]  /*4620*/  SHF.L.U32 R2, R2, 0x1f, RZ ;  /* 0x0000001f02027819 */ /* 0x000fe200000006ff */
[----:B-1----:R-:W-:-:S04]  /*4630*/  IMAD.U32 R0, RZ, RZ, UR4 ;  /* 0x00000004ff007e24 */ /* 0x002fc8000f8e00ff */
[----:B------:R1:W2:Y:S03]  /*4640*/  SYNCS.PHASECHK.TRANS64.TRYWAIT P0, [R0+URZ], R2 ;  /* 0x00000002000075a7 */ /* 0x0002a600080011ff */
[----:B--2---:R-:W-:Y:S05]  /*4650*/  @!P0 NANOSLEEP.SYNCS 0x989680 ;  /* 0x009896800000895d */ /* 0x004fea0003900000 */
[----:B------:R-:W2:Y:S02]  /*4660*/  @!P0 SYNCS.PHASECHK.TRANS64 P0, [R0+URZ], R2 ;  /* 0x00000002000085a7 */ /* 0x000ea400080010ff */
[----:B--2---:R-:W-:Y:S05]  /*4670*/  @P0 BRA `(.L_x_83) ;  /* 0x0000000000200947 */ /* 0x004fea0003800000 */
.L_x_84:
[----:B--2---:R2:W4:Y:S02]  /*4680*/  SYNCS.PHASECHK.TRANS64.TRYWAIT P0, [R0+URZ], R2 ;  /* 0x00000002000075a7 */ /* 0x00452400080011ff */
[----:B----4-:R-:W-:Y:S05]  /*4690*/  @!P0 NANOSLEEP.SYNCS 0x989680 ;  /* 0x009896800000895d */ /* 0x010fea0003900000 */
[----:B------:R-:W4:Y:S02]  /*46a0*/  @!P0 SYNCS.PHASECHK.TRANS64 P0, [R0+URZ], R2 ;  /* 0x00000002000085a7 */ /* 0x000f2400080010ff */
[----:B----4-:R-:W-:Y:S05]  /*46b0*/  @!P0 BRA `(.L_x_84) ;  /* 0xfffffffc00f08947 */ /* 0x010fea000383ffff */
[----:B------:R-:W-:Y:S05]  /*46c0*/  BRA `(.L_x_83) ;  /* 0x00000000000c7947 */ /* 0x000fea0003800000 */
.L_x_79:
[----:B------:R-:W-:-:S04]  /*46d0*/  UIADD3 UR4, UPT, UPT, UR41, 0x110, URZ ;  /* 0x0000011029047890 */ /* 0x000fc8000fffe0ff */
[----:B------:R-:W-:-:S09]  /*46e0*/  UPRMT UR4, UR69, 0x654, UR4 ;  /* 0x0000065445047896 */ /* 0x000fd20008000004 */
[----:B------:R-:W-:Y:S03]  /*46f0*/  SYNCS.ARRIVE.TRANS64.RED.A1T0 RZ, [UR4], RZ ;  /* 0x000000ffffff79a7 */ /* 0x000fe60008100404 */
.L_x_83:
[----:B-12---:R-:W-:Y:S01]  /*4700*/  SHF.L.U32 R2, RZ, 0x1f, RZ ;  /* 0x0000001fff027819 */ /* 0x006fe200000006ff */
[----:B------:R-:W-:Y:S01]  /*4710*/  UIADD3 UR4, UPT, UPT, UR41, 0x110, URZ ;  /* 0x0000011029047890 */ /* 0x000fe2000fffe0ff */
[----:B------:R-:W-:Y:S02]  /*4720*/  PLOP3.LUT P0, PT, PT, PT, UP1, 0x80, 0x8 ;  /* 0x000000000008781c */ /* 0x000fe40003f0f018 */
[----:B------:R-:W1:Y:S02]  /*4730*/  SYNCS.PHASECHK.TRANS64.TRYWAIT P1, [UR41+0x110], R2 ;  /* 0x00011002ff0075a7 */ /* 0x000e640008021129 */
[----:B-1----:R-:W-:Y:S09]  /*4740*/  @!P1 BRA `(.L_x_85) ;  /* 0x0000007000049947 */ /* 0x002ff20003800000 */
.L_x_218:
[----:B------:R-:W-:Y:S01]  /*4750*/  @!UP1 UPRMT UR4, UR69, 0x654, UR4 ;  /* 0x0000065445049896 */ /* 0x000fe20008000004 */
[----:B------:R-:W-:Y:S01]  /*4760*/  UMOV UR5, 0xffff ;  /* 0x0000ffff00057882 */ /* 0x000fe20000000000 */
[----:B------:R-:W-:-:S07]  /*4770*/  UMOV UR6, 0x1 ;  /* 0x0000000100067882 */ /* 0x000fce0000000000 */
[----:B------:R-:W-:Y:S01]  /*4780*/  @!P0 SYNCS.ARRIVE.TRANS64.RED.A1T0 RZ, [UR4], RZ ;  /* 0x000000ffffff89a7 */ /* 0x000fe20008100404 */
[----:B------:R-:W-:Y:S01]  /*4790*/  NOP ;  /* 0x0000000000007918 */ /* 0x000fe20000000000 */
[----:B-1----:R-:W1:Y:S01]  /*47a0*/  LDS R0, [UR8+0x14] ;  /* 0x00001408ff007984 */ /* 0x002e620008000800 */
[----:B------:R-:W-:-:S04]  /*47b0*/  ULOP3.LUT UR4, UR67, 0xffff, URZ, 0xc0, !UPT ;  /* 0x0000ffff43047892 */ /* 0x000fc8000f8ec0ff */
[----:B------:R-:W-:-:S04]  /*47c0*/  USHF.R.U32.HI UR4, URZ, 0x5, UR4 ;  /* 0x00000005ff047899 */ /* 0x000fc80008011604 */
[----:B------:R-:W-:Y:S02]  /*47d0*/  USHF.L.U32 UR5, UR5, UR4, URZ ;  /* 0x0000000405057299 */ /* 0x000fe400080006ff */
[----:B------:R-:W-:-:S04]  /*47e0*/  USHF.L.U32 UR4, UR6, UR4, URZ ;  /* 0x0000000406047299 */ /* 0x000fc800080006ff */
[----:B-1----:R-:W-:-:S04]  /*47f0*/  LOP3.LUT R0, R0, UR5, RZ, 0xc0, !PT ;  /* 0x0000000500007c12 */ /* 0x002fc8000f8ec0ff */
[----:B------:R-:W-:-:S13]  /*4800*/  ISETP.NE.AND P0, PT, R0, UR5, PT ;  /* 0x0000000500007c0c */ /* 0x000fda000bf05270 */
[----:B------:R-:W-:Y:S05]  /*4810*/  @P0 BRA `(.L_x_86) ;  /* 0x0000000000580947 */ /* 0x000fea0003800000 */
[----:B------:R-:W1:Y:S02]  /*4820*/  LDS R0, [UR8+0x18] ;  /* 0x00001808ff007984 */ /* 0x000e640008000800 */
[----:B-1----:R-:W-:-:S04]  /*4830*/  LOP3.LUT R0, R0, UR4, RZ, 0xc0, !PT ;  /* 0x0000000400007c12 */ /* 0x002fc8000f8ec0ff */
[----:B------:R-:W-:-:S13]  /*4840*/  ISETP.NE.AND P0, PT, R0, UR4, PT ;  /* 0x0000000400007c0c */ /* 0x000fda000bf05270 */
[----:B------:R-:W-:Y:S05]  /*4850*/  @P0 BRA `(.L_x_87) ;  /* 0x00000000003c0947 */ /* 0x000fea0003800000 */
[----:B------:R-:W1:Y:S01]  /*4860*/  S2R R2, SR_LANEID ;  /* 0x0000000000027919 */ /* 0x000e620000000000 */
[----:B------:R-:W-:-:S06]  /*4870*/  ULOP3.LUT UR5, URZ, UR5, URZ, 0x33, !UPT ;  /* 0x00000005ff057292 */ /* 0x000fcc000f8e33ff */
[----:B------:R-:W-:-:S04]  /*4880*/  IMAD.U32 R0, RZ, RZ, UR5 ;  /* 0x00000005ff007e24 */ /* 0x000fc8000f8e00ff */
[----:B------:R2:W4:Y:S02]  /*4890*/  REDUX UR7, R0 ;  /* 0x00000000000773c4 */ /* 0x0005240000000000 */
[----:B------:R1:W-:Y:S01]  /*48a0*/  UTCATOMSWS.AND URZ, UR5 ;  /* 0x0000000500ff79e3 */ /* 0x0003e20008000000 */
[----:B--2---:R-:W-:Y:S01]  /*48b0*/  LOP3.LUT R0, RZ, UR4, RZ, 0x33, !PT ;  /* 0x00000004ff007c12 */ /* 0x004fe2000f8e33ff */
[----:B------:R-:W-:Y:S02]  /*48c0*/  VOTEU.ANY UR4, UPT, PT ;  /* 0x0000000000047886 */ /* 0x000fe400038e0100 */
[----:B------:R-:W-:Y:S02]  /*48d0*/  UFLO.U32 UR4, UR4 ;  /* 0x00000004000472bd */ /* 0x000fe400080e0000 */
[----:B------:R-:W2:Y:S04]  /*48e0*/  REDUX UR6, R0 ;  /* 0x00000000000673c4 */ /* 0x000ea80000000000 */
[----:B-1----:R-:W-:-:S02]  /*48f0*/  ISETP.EQ.U32.AND P0, PT, R2, UR4, PT ;  /* 0x0000000402007c0c */ /* 0x002fc4000bf02070 */
[----:B----4-:R-:W-:-:S11]  /*4900*/  MOV R2, UR7 ;  /* 0x0000000700027c02 */ /* 0x010fd60008000f00 */
[----:B------:R1:W-:Y:S01]  /*4910*/  @P0 ATOMS.AND RZ, [UR8+0x14], R2 ;  /* 0x00001402ffff098c */ /* 0x0003e2000a800008 */
[----:B--2---:R-:W-:-:S05]  /*4920*/  IMAD.U32 R0, RZ, RZ, UR6 ;  /* 0x00000006ff007e24 */ /* 0x004fca000f8e00ff */
[----:B------:R1:W-:Y:S01]  /*4930*/  @P0 ATOMS.AND RZ, [UR8+0x18], R0 ;  /* 0x00001800ffff098c */ /* 0x0003e2000a800008 */
[----:B------:R-:W-:Y:S05]  /*4940*/  BRA `(.L_x_88) ;  /* 0x0000000000147947 */ /* 0x000fea0003800000 */
.L_x_87:
[----:B------:R-:W-:Y:S02]  /*4950*/  MOV R2, 0x4970 ;  /* 0x0000497000027802 */ /* 0x000fe40000000f00 */
[----:B---3-5:R-:W-:Y:S05]  /*4960*/  CALL.REL.NOINC `($__internal_0_$__cuda_sm10x_tcgen05_guardrail_trap_col_being_dealloced_not_returned_by_alloc) ;  /* 0x0000007400947944 */ /* 0x028fea0003c00000 */
[----:B------:R-:W-:Y:S05]  /*4970*/  BRA `(.L_x_88) ;  /* 0x0000000000087947 */ /* 0x000fea0003800000 */
.L_x_86:
[----:B------:R-:W-:Y:S02]  /*4980*/  MOV R2, 0x49a0 ;  /* 0x000049a000027802 */ /* 0x000fe40000000f00 */
[----:B---3-5:R-:W-:Y:S05]  /*4990*/  CALL.REL.NOINC `($__internal_2_$__cuda_sm10x_tcgen05_guardrail_trap_unallocated_columns_being_dealloced) ;  /* 0x0000007400a07944 */ /* 0x028fea0003c00000 */
.L_x_88:
[----:B------:R-:W-:Y:S01]  /*49a0*/  NOP ;  /* 0x0000000000007918 */ /* 0x000fe20000000000 */
[----:B------:R-:W-:Y:S05]  /*49b0*/  EXIT ;  /* 0x000000000000794d */ /* 0x000fea0003800000 */
.L_x_59:
[----:B------:R-:W-:-:S09]  /*49c0*/  UISETP.NE.OR UP0, UPT, UR21, 0x3, !UP5 ;  /* 0x000000031500788c */ /* 0x000fd2000ef05670 */
[----:B------:R-:W-:Y:S05]  /*49d0*/  BRA.U UP0, `(.L_x_89) ;  /* 0x0000001500c47547 */ /* 0x000fea000b800000 */
[----:B------:R-:W2:Y:S01]  /*49e0*/  LDCU UR37, c[0x0][0x370] ;  /* 0x00006e00ff2577ac */ /* 0x000ea20008000800 */
[----:B------:R-:W3:Y:S01]  /*49f0*/  LDC.64 R16, c[0x0][0x348] ;  /* 0x0000d200ff107b82 */ /* 0x000ee20000000a00 */
[----:B------:R-:W-:Y:S01]  /*4a00*/  HFMA2 R14, -RZ, RZ, 0, 0 ;  /* 0x00000000ff0e7431 */ /* 0x000fe200000001ff */
[----:B------:R-:W-:Y:S01]  /*4a10*/  MOV R13, RZ ;  /* 0x000000ff000d7202 */ /* 0x000fe20000000f00 */
[----:B------:R-:W2:Y:S01]  /*4a20*/  LDCU.128 UR48, c[0x0][0xb10] ;  /* 0x00016200ff3077ac */ /* 0x000ea20008000c00 */
[----:B------:R-:W-:Y:S01]  /*4a30*/  HFMA2 R7, -RZ, RZ, 0, 0.0078125 ;  /* 0x00002000ff077431 */ /* 0x000fe200000001ff */
[----:B------:R-:W4:Y:S03]  /*4a40*/  LDCU UR31, c[0x0][0x374] ;  /* 0x00006e80ff1f77ac */ /* 0x000f260008000800 */
[----:B------:R-:W1:Y:S01]  /*4a50*/  LDC.64 R2, c[0x0][0x888] ;  /* 0x00022200ff027b82 */ /* 0x000e620000000a00 */
[----:B------:R-:W4:Y:S01]  /*4a60*/  LDCU UR15, c[0x0][0xb0c] ;  /* 0x00016180ff0f77ac */ /* 0x000f220008000800 */
[----:B------:R-:W3:Y:S06]  /*4a70*/  LDCU UR46, c[0x0][0xb20] ;  /* 0x00016400ff2e77ac */ /* 0x000eec0008000800 */
[----:B------:R-:W1:Y:S01]  /*4a80*/  LDC.64 R4, c[0x0][0x890] ;  /* 0x00022400ff047b82 */ /* 0x000e620000000a00 */
[----:B------:R-:W3:Y:S01]  /*4a90*/  LDCU UR4, c[0x0][0xb30] ;  /* 0x00016600ff0477ac */ /* 0x000ee20008000800 */
[----:B--2---:R-:W-:-:S02]  /*4aa0*/  UIMAD.WIDE.U32 UR6, UR37, UR48, URZ ;  /* 0x00000030250672a5 */ /* 0x004fc4000f8e00ff */
[----:B----4-:R-:W-:Y:S01]  /*4ab0*/  UIMAD.WIDE.U32 UR8, UR31, UR51, URZ ;  /* 0x000000331f0872a5 */ /* 0x010fe2000f8e00ff */
[----:B------:R-:W-:Y:S01]  /*4ac0*/  UMOV UR21, 0x400 ;  /* 0x0000040000157882 */ /* 0x000fe20000000000 */
[----:B------:R-:W-:Y:S02]  /*4ad0*/  UPLOP3.LUT UP1, UPT, UPT, UPT, UPT, 0x40, 0x4 ;  /* 0x000000000004789c */ /* 0x000fe40003f2e870 */
[----:B------:R-:W-:Y:S01]  /*4ae0*/  ULEA UR21, UR52, UR21, 0x18 ;  /* 0x0000001534157291 */ /* 0x000fe2000f8ec0ff */
[----:B------:R-:W-:Y:S02]  /*4af0*/  UMOV UR6, UR7 ;  /* 0x0000000700067c82 */ /* 0x000fe40008000000 */
[----:B------:R-:W-:Y:S01]  /*4b00*/  UMOV UR38, UR9 ;  /* 0x0000000900267c82 */ /* 0x000fe20008000000 */
[----:B------:R-:W-:Y:S02]  /*4b10*/  UISETP.GE.AND UP0, UPT, UR45, 0x1, UPT ;  /* 0x000000012d00788c */ /* 0x000fe4000bf06270 */
[----:B------:R-:W-:Y:S01]  /*4b20*/  UISETP.NE.AND UP4, UPT, UR45, 0x1, UPT ;  /* 0x000000012d00788c */ /* 0x000fe2000bf85270 */
[----:B------:R-:W2:Y:S01]  /*4b30*/  LDCU.64 UR22, c[0x0][0xb28] ;  /* 0x00016500ff1677ac */ /* 0x000ea20008000a00 */
[----:B------:R-:W-:-:S02]  /*4b40*/  UISETP.NE.AND UP6, UPT, UR15, 0x1, UPT ;  /* 0x000000010f00788c */ /* 0x000fc4000bfc5270 */
[----:B------:R-:W-:Y:S02]  /*4b50*/  UISETP.NE.AND UP5, UPT, UR50, 0x1, UPT ;  /* 0x000000013200788c */ /* 0x000fe4000bfa5270 */
[----:B------:R-:W-:Y:S02]  /*4b60*/  UIADD3 UR41, UPT, UPT, UR21, 0x40, URZ ;  /* 0x0000004015297890 */ /* 0x000fe4000fffe0ff */
[----:B------:R-:W-:Y:S02]  /*4b70*/  UIADD3 UR33, UPT, UPT, UR21, 0x48, URZ ;  /* 0x0000004815217890 */ /* 0x000fe4000fffe0ff */
[----:B------:R-:W-:Y:S02]  /*4b80*/  UIADD3 UR25, UPT, UPT, UR21, 0x50, URZ ;  /* 0x0000005015197890 */ /* 0x000fe4000fffe0ff */
[----:B------:R-:W-:Y:S02]  /*4b90*/  UIADD3 UR17, UPT, UPT, UR21, 0x58, URZ ;  /* 0x0000005815117890 */ /* 0x000fe4000fffe0ff */
[----:B------:R-:W-:-:S02]  /*4ba0*/  USHF.R.U32.HI UR39, URZ, UR49, UR6 ;  /* 0x00000031ff277299 */ /* 0x000fc40008011606 */
[----:B---3--:R-:W-:Y:S02]  /*4bb0*/  USHF.R.U32.HI UR38, URZ, UR46, UR38 ;  /* 0x0000002eff267299 */ /* 0x008fe40008011626 */
[----:B------:R-:W-:-:S11]  /*4bc0*/  UISETP.NE.AND UP3, UPT, UR4, 0x1, UPT ;  /* 0x000000010400788c */ /* 0x000fd6000bf65270 */
.L_x_104:
[C---:B------:R-:W-:Y:S02]  /*4bd0*/  LEA R12, R14.reuse, UR21, 0x3 ;  /* 0x000000150e0c7c11 */ /* 0x040fe4000f8e18ff */
[----:B------:R-:W-:Y:S02]  /*4be0*/  SHF.L.U32 R0, R13, 0x1f, RZ ;  /* 0x0000001f0d007819 */ /* 0x000fe400000006ff */
[----:B------:R-:W-:Y:S02]  /*4bf0*/  LEA R8, R14, UR21, 0x4 ;  /* 0x000000150e087c11 */ /* 0x000fe4000f8e20ff */
[----:B---3--:R-:W3:Y:S02]  /*4c00*/  SYNCS.PHASECHK.TRANS64.TRYWAIT P0, [R12+URZ+0x90], R0 ;  /* 0x000090000c0075a7 */ /* 0x008ee400080011ff */
[----:B---3--:R-:W-:Y:S05]  /*4c10*/  @!P0 BRA `(.L_x_90) ;  /* 0x0000006800e88947 */ /* 0x008fea0003800000 */
.L_x_219:
        /* <DEDUP_REMOVED lines=8> */
[----:B----4-:R-:W-:Y:S11]  /*4ca0*/  LOP3.LUT P0, RZ, R10, 0x1, RZ, 0xc0, !PT ;  /* 0x000000010aff7812 */ /* 0x010ff6000780c0ff */
[----:B------:R-:W-:Y:S02]  /*4cb0*/  @!UPT UIADD3 URZ, UPT, UPT, URZ, URZ, URZ ;  /* 0x000000fffffff290 */ /* 0x000fe4000fffe0ff */
[----:B-1----:R-:W-:Y:S01]  /*4cc0*/  VOTEU.ANY UP2, P0 ;  /* 0x0000000000ff7886 */ /* 0x002fe20000040100 */
[----:B------:R-:W-:Y:S11]  /*4cd0*/  PLOP3.LUT P0, PT, PT, PT, UP2, 0x80, 0x8 ;  /* 0x000000000008781c */ /* 0x000ff60003f0f028 */
[----:B------:R-:W-:Y:S02]  /*4ce0*/  @!UPT UIADD3 URZ, UPT, UPT, URZ, URZ, URZ ;  /* 0x000000fffffff290 */ /* 0x000fe4000fffe0ff */
[----:B---3--:R-:W-:Y:S02]  /*4cf0*/  @P0 SHF.R.U32.HI R0, RZ, 0x10, R9 ;  /* 0x00000010ff000819 */ /* 0x008fe40000011609 */
[----:B------:R-:W-:Y:S02]  /*4d00*/  @P0 MOV R6, R8 ;  /* 0x0000000800060202 */ /* 0x000fe40000000f00 */
[----:B------:R-:W-:Y:S01]  /*4d10*/  @P0 R2UR UR4, R0 ;  /* 0x00000000000402ca */ /* 0x000fe200000e0000 */
[----:B------:R-:W-:Y:S01]  /*4d20*/  VIADD R0, R12, 0xa0 ;  /* 0x000000a00c007836 */ /* 0x000fe20000000000 */
[----:B------:R-:W-:Y:S02]  /*4d30*/  @P0 LOP3.LUT R8, R9, 0xffff, RZ, 0xc0, !PT ;  /* 0x0000ffff09080812 */ /* 0x000fe400078ec0ff */
[----:B------:R-:W-:Y:S02]  /*4d40*/  @P0 R2UR UR6, R6 ;  /* 0x00000000060602ca */ /* 0x000fe400000e0000 */
[----:B------:R-:W-:Y:S02]  /*4d50*/  PRMT R0, RZ, 0x654, R0 ;  /* 0x00000654ff007816 */ /* 0x000fe40000000000 */
[----:B------:R-:W-:Y:S02]  /*4d60*/  @P0 R2UR UR5, R8 ;  /* 0x00000000080502ca */ /* 0x000fe400000e0000 */
[----:B------:R1:W-:Y:S03]  /*4d70*/  SYNCS.ARRIVE.TRANS64.RED.A1T0 RZ, [R0+URZ], RZ ;  /* 0x000000ff00ff79a7 */ /* 0x0003e600081004ff */
[----:B------:R-:W-:Y:S04]  /*4d80*/  @UP2 UMOV UR30, UR4 ;  /* 0x00000004001e2c82 */ /* 0x000fe80008000000 */
[----:B------:R-:W-:Y:S04]  /*4d90*/  @UP2 UMOV UR14, UR6 ;  /* 0x00000006000e2c82 */ /* 0x000fe80008000000 */
[----:B------:R-:W-:Y:S01]  /*4da0*/  @UP2 UMOV UR13, UR5 ;  /* 0x00000005000d2c82 */ /* 0x000fe20008000000 */
[----:B------:R-:W-:Y:S05]  /*4db0*/  BRA.U !UP0, `(.L_x_91) ;  /* 0x0000000108a47547 */ /* 0x000fea000b800000 */
[----:B------:R-:W-:Y:S02]  /*4dc0*/  UIMAD.WIDE.U32 UR18, UR13, UR51, URZ ;  /* 0x000000330d1272a5 */ /* 0x000fe4000f8e00ff */
[----:B------:R-:W-:Y:S02]  /*4dd0*/  UIMAD.WIDE.U32 UR26, UR14, UR48, URZ ;  /* 0x000000300e1a72a5 */ /* 0x000fe4000f8e00ff */
[----:B------:R-:W-:Y:S02]  /*4de0*/  USEL UR4, UR31, UR38, !UP5 ;  /* 0x000000261f047287 */ /* 0x000fe4000e800000 */
[----:B------:R-:W-:Y:S02]  /*4df0*/  USEL UR7, UR37, UR39, !UP6 ;  /* 0x0000002725077287 */ /* 0x000fe4000f000000 */
[----:B--2---:R-:W-:Y:S02]  /*4e00*/  UIMAD.WIDE.U32 UR8, UR4, UR22, URZ ;  /* 0x00000016040872a5 */ /* 0x004fe4000f8e00ff */
[----:B------:R-:W-:Y:S01]  /*4e10*/  UIMAD.WIDE.U32 UR10, UR7, UR22, URZ ;  /* 0x00000016070a72a5 */ /* 0x000fe2000f8e00ff */
[----:B------:R-:W-:Y:S02]  /*4e20*/  UMOV UR5, UR19 ;  /* 0x0000001300057c82 */ /* 0x000fe40008000000 */
[----:B------:R-:W-:Y:S03]  /*4e30*/  USHF.R.U32.HI UR6, URZ, UR46, UR5 ;  /* 0x0000002eff067299 */ /* 0x000fe60008011605 */
[----:B------:R-:W-:Y:S01]  /*4e40*/  UMOV UR5, UR27 ;  /* 0x0000001b00057c82 */ /* 0x000fe20008000000 */
[----:B------:R-:W-:Y:S02]  /*4e50*/  USEL UR6, UR13, UR6, !UP5 ;  /* 0x000000060d067287 */ /* 0x000fe4000e800000 */
[----:B------:R-:W-:Y:S03]  /*4e60*/  USHF.R.U32.HI UR12, URZ, UR49, UR5 ;  /* 0x00000031ff0c7299 */ /* 0x000fe60008011605 */
[----:B------:R-:W-:Y:S02]  /*4e70*/  UMOV UR5, UR9 ;  /* 0x0000000900057c82 */ /* 0x000fe40008000000 */
[----:B------:R-:W-:Y:S03]  /*4e80*/  @UP4 USHF.R.U32.HI UR4, URZ, UR23, UR5 ;  /* 0x00000017ff044299 */ /* 0x000fe60008011605 */
[----:B------:R-:W-:Y:S01]  /*4e90*/  UMOV UR5, UR11 ;  /* 0x0000000b00057c82 */ /* 0x000fe20008000000 */
[----:B------:R-:W-:Y:S02]  /*4ea0*/  UIMAD UR4, UR45, UR4, URZ ;  /* 0x000000042d0472a4 */ /* 0x000fe4000f8e02ff */
[----:B------:R-:W-:Y:S02]  /*4eb0*/  @UP4 USHF.R.U32.HI UR7, URZ, UR23, UR5 ;  /* 0x00000017ff074299 */ /* 0x000fe40008011605 */
[----:B------:R-:W-:Y:S02]  /*4ec0*/  UIMAD.WIDE.U32 UR10, UR6, UR22, URZ ;  /* 0x00000016060a72a5 */ /* 0x000fe4000f8e00ff */
[----:B------:R-:W-:Y:S02]  /*4ed0*/  USEL UR5, UR14, UR12, !UP6 ;  /* 0x0000000c0e057287 */ /* 0x000fe4000f000000 */
[----:B------:R-:W-:Y:S02]  /*4ee0*/  UIMAD UR8, UR45, UR7, URZ ;  /* 0x000000072d0872a4 */ /* 0x000fe4000f8e02ff */
[----:B------:R-:W-:Y:S03]  /*4ef0*/  UISETP.GE.AND UP0, UPT, UR6, UR4, UPT ;  /* 0x000000040600728c */ /* 0x000fe6000bf06270 */
[----:B------:R-:W-:Y:S01]  /*4f00*/  UMOV UR4, UR11 ;  /* 0x0000000b00047c82 */ /* 0x000fe20008000000 */
[----:B------:R-:W-:Y:S02]  /*4f10*/  UISETP.GE.OR UP0, UPT, UR5, UR8, UP0 ;  /* 0x000000080500728c */ /* 0x000fe40008706670 */
[----:B------:R-:W-:Y:S02]  /*4f20*/  USHF.R.U32.HI UR4, URZ, UR23, UR4 ;  /* 0x00000017ff047299 */ /* 0x000fe40008011604 */
[----:B------:R-:W-:Y:S02]  /*4f30*/  UIMAD.WIDE.U32 UR8, UR5, UR22, URZ ;  /* 0x00000016050872a5 */ /* 0x000fe4000f8e00ff */
[----:B------:R-:W-:Y:S04]  /*4f40*/  USEL UR10, UR6, UR4, !UP4 ;  /* 0x00000004060a7287 */ /* 0x000fe8000e000000 */
[----:B------:R-:W-:Y:S01]  /*4f50*/  UIADD3 UR11, UPT, UPT, -UR10, URZ, URZ ;  /* 0x000000ff0a0b7290 */ /* 0x000fe2000fffe1ff */
[----:B------:R-:W-:Y:S02]  /*4f60*/  @!UP0 UMOV UR4, UR9 ;  /* 0x0000000900048c82 */ /* 0x000fe40008000000 */
[----:B------:R-:W-:Y:S02]  /*4f70*/  @!UP0 USHF.R.U32.HI UR4, URZ, UR23, UR4 ;  /* 0x00000017ff048299 */ /* 0x000fe40008011604 */
[----:B------:R-:W-:Y:S02]  /*4f80*/  UIMAD UR8, UR45, UR11, UR6 ;  /* 0x0000000b2d0872a4 */ /* 0x000fe4000f8e0206 */
[----:B------:R-:W-:Y:S04]  /*4f90*/  @!UP0 USEL UR4, UR5, UR4, !UP4 ;  /* 0x0000000405048287 */ /* 0x000fe8000e000000 */
[----:B------:R-:W-:Y:S02]  /*4fa0*/  @!UP0 UIMAD UR7, UR7, UR8, UR4 ;  /* 0x00000008070782a4 */ /* 0x000fe4000f8e0204 */
[----:B------:R-:W-:Y:S02]  /*4fb0*/  @!UP0 UIADD3 UR9, UPT, UPT, UR10, -UR4, URZ ;  /* 0x800000040a098290 */ /* 0x000fe4000fffe0ff */
[----:B------:R-:W-:Y:S02]  /*4fc0*/  UIADD3 UR8, UPT, UPT, -UR6, URZ, URZ ;  /* 0x000000ff06087290 */ /* 0x000fe4000fffe1ff */
[----:B------:R-:W-:Y:S02]  /*4fd0*/  UIADD3 UR4, UPT, UPT, -UR5, URZ, URZ ;  /* 0x000000ff05047290 */ /* 0x000fe4000fffe1ff */
[----:B------:R-:W-:Y:S03]  /*4fe0*/  @!UP0 UIMAD UR6, UR9, UR45, UR5 ;  /* 0x0000002d090682a4 */ /* 0x000fe6000f8e0205 */
[----:B------:R-:W-:Y:S01]  /*4ff0*/  @!UP0 UMOV UR5, UR7 ;  /* 0x0000000700058c82 */ /* 0x000fe20008000000 */
[----:B------:R-:W-:Y:S02]  /*5000*/  UIMAD UR7, UR15, UR4, UR14 ;  /* 0x000000040f0772a4 */ /* 0x000fe4000f8e020e */
[----:B------:R-:W-:Y:S02]  /*5010*/  UIMAD UR4, UR50, UR8, UR13 ;  /* 0x00000008320472a4 */ /* 0x000fe4000f8e020d */
[----:B------:R-:W-:Y:S02]  /*5020*/  UIMAD UR14, UR5, UR15, UR7 ;  /* 0x0000000f050e72a4 */ /* 0x000fe4000f8e0207 */
[----:B------:R-:W-:Y:S11]  /*5030*/  UIMAD UR13, UR6, UR50, UR4 ;  /* 0x00000032060d72a4 */ /* 0x000ff6000f8e0204 */
[----:B------:R-:W-:Y:S01]  /*5040*/  @!UPT UIADD3 URZ, UPT, UPT, URZ, URZ, URZ ;  /* 0x000000fffffff290 */ /* 0x000fe2000fffe0ff */
.L_x_91:
[----:B------:R-:W3:Y:S01]  /*5050*/  @!UP3 LDCU.128 UR8, c[0x0][0xb10] ;  /* 0x00016200ff08b7ac */ /* 0x000ee20008000c00 */
[----:B------:R-:W-:Y:S01]  /*5060*/  IMAD.MOV.U32 R10, RZ, RZ, 0x1 ;  /* 0x00000001ff0a7424 */ /* 0x000fe200078e00ff */
[C---:B------:R-:W-:Y:S02]  /*5070*/  ISETP.NE.U32.AND P1, PT, R4.reuse, RZ, PT ;  /* 0x000000ff0400720c */ /* 0x040fe40003f25070 */
[----:B------:R-:W-:Y:S02]  /*5080*/  ISETP.NE.U32.AND P0, PT, R4, RZ, PT ;  /* 0x000000ff0400720c */ /* 0x000fe40003f05070 */
[C---:B------:R-:W-:Y:S01]  /*5090*/  ISETP.NE.AND.EX P1, PT, R5.reuse, RZ, PT, P1 ;  /* 0x000000ff0500720c */ /* 0x040fe20003f25310 */
[----:B------:R-:W4:Y:S01]  /*50a0*/  @!UP3 LDCU UR5, c[0x0][0xb0c] ;  /* 0x00016180ff05b7ac */ /* 0x000f220008000800 */
[----:B------:R-:W-:Y:S02]  /*50b0*/  ISETP.NE.AND.EX P0, PT, R5, RZ, PT, P0 ;  /* 0x000000ff0500720c */ /* 0x000fe40003f05300 */
[----:B------:R-:W-:Y:S01]  /*50c0*/  SHF.L.U32 R10, R10, 0x1f, RZ ;  /* 0x0000001f0a0a7819 */ /* 0x000fe200000006ff */
[----:B------:R-:W-:Y:S02]  /*50d0*/  USHF.L.U32 UR43, UR16, 0x7, URZ ;  /* 0x00000007102b7899 */ /* 0x000fe400080006ff */
[----:B------:R-:W-:Y:S02]  /*50e0*/  USHF.L.U32 UR42, UR20, 0x7, URZ ;  /* 0x00000007142a7899 */ /* 0x000fe400080006ff */
[----:B---3--:R-:W-:Y:S07]  /*50f0*/  UIMAD.WIDE.U32 UR6, UR14, UR8, URZ ;  /* 0x000000080e0672a5 */ /* 0x008fee000f8e00ff */
[----:B------:R-:W-:Y:S01]  /*5100*/  @!UP3 UMOV UR4, UR7 ;  /* 0x000000070004bc82 */ /* 0x000fe20008000000 */
[----:B----4-:R-:W-:Y:S02]  /*5110*/  @!UP3 UISETP.NE.AND UP0, UPT, UR5, 0x1, UPT ;  /* 0x000000010500b88c */ /* 0x010fe4000bf05270 */
[----:B------:R-:W-:Y:S02]  /*5120*/  @!UP3 USHF.R.U32.HI UR4, URZ, UR9, UR4 ;  /* 0x00000009ff04b299 */ /* 0x000fe40008011604 */
[----:B------:R-:W-:Y:S02]  /*5130*/  UIMAD.WIDE.U32 UR6, UR13, UR11, URZ ;  /* 0x0000000b0d0672a5 */ /* 0x000fe4000f8e00ff */
[----:B------:R-:W-:Y:S02]  /*5140*/  @!UP3 USEL UR8, UR14, UR4, !UP0 ;  /* 0x000000040e08b287 */ /* 0x000fe4000c000000 */
[----:B------:R-:W-:Y:S03]  /*5150*/  @!UP3 UISETP.NE.AND UP0, UPT, UR10, 0x1, UPT ;  /* 0x000000010a00b88c */ /* 0x000fe6000bf05270 */
[----:B------:R-:W-:Y:S02]  /*5160*/  @!UP3 UMOV UR6, UR7 ;  /* 0x000000070006bc82 */ /* 0x000fe40008000000 */
[----:B------:R-:W3:Y:S02]  /*5170*/  @!UP3 LDCU UR4, c[0x0][0xb20] ;  /* 0x00016400ff04b7ac */ /* 0x000ee40008000800 */
[----:B---3--:R-:W-:Y:S04]  /*5180*/  @!UP3 USHF.R.U32.HI UR6, URZ, UR4, UR6 ;  /* 0x00000004ff06b299 */ /* 0x008fe80008011606 */
[----:B------:R-:W-:Y:S04]  /*5190*/  @!UP3 USEL UR6, UR13, UR6, !UP0 ;  /* 0x000000060d06b287 */ /* 0x000fe8000c000000 */
[----:B------:R-:W-:Y:S02]  /*51a0*/  @!UP3 UIADD3 UR4, UPT, UPT, -UR8, UR6, URZ ;  /* 0x000000060804b290 */ /* 0x000fe4000fffe1ff */
[----:B------:R-:W-:Y:S02]  /*51b0*/  @!UP3 UIADD3 UR6, UPT, UPT, UR8, -UR6, URZ ;  /* 0x800000060806b290 */ /* 0x000fe4000fffe0ff */
[----:B------:R-:W-:Y:S02]  /*51c0*/  @!UP3 UIMAD UR14, UR4, UR5, UR14 ;  /* 0x00000005040eb2a4 */ /* 0x000fe4000f8e020e */
[----:B------:R-:W-:Y:S01]  /*51d0*/  @!UP3 UIMAD UR13, UR6, UR10, UR13 ;  /* 0x0000000a060db2a4 */ /* 0x000fe2000f8e020d */
[----:B------:R-:W-:Y:S11]  /*51e0*/  BRA.U UP1, `(.L_x_92) ;  /* 0x0000000101107547 */ /* 0x000ff6000b800000 */
[----:B------:R-:W-:Y:S04]  /*51f0*/  MOV R6, UR54 ;  /* 0x0000003600067c02 */ /* 0x000fe80008000f00 */
[----:B------:R-:W-:Y:S04]  /*5200*/  SHF.L.U32 R6, R6, 0x1f, RZ ;  /* 0x0000001f06067819 */ /* 0x000fe800000006ff */
[----:B------:R-:W3:Y:S02]  /*5210*/  SYNCS.PHASECHK.TRANS64.TRYWAIT P2, [UR21+0x88], R6 ;  /* 0x00008806ff0075a7 */ /* 0x000ee40008041115 */
[----:B---3--:R-:W-:Y:S05]  /*5220*/  @!P2 BRA `(.L_x_93) ;  /* 0x000000640078a947 */ /* 0x008fea0003800000 */
.L_x_92:
[----:B------:R-:W-:Y:S05]  /*5230*/  @!P1 BRA `(.L_x_94) ;  /* 0x0000000000309947 */ /* 0x000fea0003800000 */
[----:B------:R-:W-:Y:S01]  /*5240*/  ISETP.NE.U32.AND P1, PT, R2, RZ, PT ;  /* 0x000000ff0200720c */ /* 0x000fe20003f25070 */
[----:B------:R-:W3:Y:S01]  /*5250*/  LDCU.64 UR4, c[0x0][0x358] ;  /* 0x00006b00ff0477ac */ /* 0x000ee20008000a00 */
[----:B------:R-:W-:Y:S02]  /*5260*/  IMAD.MOV.U32 R26, RZ, RZ, 0x1 ;  /* 0x00000001ff1a7424 */ /* 0x000fe400078e00ff */
[----:B------:R-:W-:Y:S11]  /*5270*/  ISETP.NE.AND.EX P1, PT, R3, RZ, PT, P1 ;  /* 0x000000ff0300720c */ /* 0x000ff60003f25310 */
[----:B------:R-:W-:Y:S02]  /*5280*/  @!UPT UIADD3 URZ, UPT, UPT, URZ, URZ, URZ ;  /* 0x000000fffffff290 */ /* 0x000fe4000fffe0ff */
[----:B------:R-:W4:Y:S01]  /*5290*/  @P1 LDC.64 R8, c[0x0][0x888] ;  /* 0x00022200ff081b82 */ /* 0x000f220000000a00 */
[----:B-1----:R-:W-:Y:S04]  /*52a0*/  @P1 IMAD R0, R4, UR36, RZ ;  /* 0x0000002404001c24 */ /* 0x002fe8000f8e02ff */
[----:B----4-:R-:W-:Y:S04]  /*52b0*/  @P1 IMAD.WIDE R8, R0, 0x4, R8 ;  /* 0x0000000400081825 */ /* 0x010fe800078e0208 */
[----:B------:R-:W-:Y:S01]  /*52c0*/  HFMA2 R0, -RZ, RZ, 0, 5.9604644775390625e-08 ;  /* 0x00000001ff007431 */ /* 0x000fe200000001ff */
[----:B---3-5:R3:W5:Y:S04]  /*52d0*/  @P1 LDG.E R27, desc[UR4][R8.64] ;  /* 0x00000004081b1981 */ /* 0x028768000c1e1900 */
[----:B------:R-:W-:Y:S01]  /*52e0*/  @!P1 PRMT R26, R0, 0x7610, R26 ;  /* 0x00007610001a9816 */ /* 0x000fe2000000001a */
[----:B---3--:R-:W4:Y:S06]  /*52f0*/  @!P1 LDC R27, c[0x0][0x880] ;  /* 0x00022000ff1b9b82 */ /* 0x008f2c0000000800 */
.L_x_94:
[----:B----45:R-:W-:Y:S01]  /*5300*/  @!P0 FSETP.EQ.AND P1, PT, R27, RZ, PT ;  /* 0x000000ff1b00820b */ /* 0x030fe20003f22000 */
[----:B------:R-:W-:Y:S01]  /*5310*/  @!UPT UIADD3 URZ, UPT, UPT, URZ, URZ, URZ ;  /* 0x000000fffffff290 */ /* 0x000fe2000fffe0ff */
[----:B------:R-:W-:Y:S11]  /*5320*/  @!P0 BRA `(.L_x_95) ;  /* 0x0000000000188947 */ /* 0x000ff60003800000 */
[----:B------:R-:W-:Y:S02]  /*5330*/  LOP3.LUT P0, RZ, R26, 0xff, RZ, 0xc0, !PT ;  /* 0x000000ff1aff7812 */ /* 0x000fe4000780c0ff */
[----:B------:R-:W-:Y:S04]  /*5340*/  ISETP.NE.U32.AND P1, PT, R2, RZ, PT ;  /* 0x000000ff0200720c */ /* 0x000fe80003f25070 */
[----:B------:R-:W-:Y:S04]  /*5350*/  ISETP.NE.AND.EX P1, PT, R3, RZ, PT, P1 ;  /* 0x000000ff0300720c */ /* 0x000fe80003f25310 */
[----:B------:R-:W-:Y:S03]  /*5360*/  PLOP3.LUT P1, PT, P1, PT, PT, 0x8, 0x80 ;  /* 0x000000000080781c */ /* 0x000fe60000f2e170 */
[----:B------:R-:W-:Y:S11]  /*5370*/  @P0 FSETP.EQ.AND P1, PT, R27, RZ, PT ;  /* 0x000000ff1b00020b */ /* 0x000ff60003f22000 */
[----:B------:R-:W-:Y:S02]  /*5380*/  @!UPT UIADD3 URZ, UPT, UPT, URZ, URZ, URZ ;  /* 0x000000fffffff290 */ /* 0x000fe4000fffe0ff */
.L_x_95:
[----:B------:R-:W3:Y:S01]  /*5390*/  SYNCS.PHASECHK.TRANS64.TRYWAIT P2, [UR21+0x60], R10 ;  /* 0x0000600aff0075a7 */ /* 0x000ee20008041115 */
[----:B------:R-:W-:Y:S04]  /*53a0*/  ELECT P0, URZ, PT ;  /* 0x0000000000ff782f */ /* 0x000fe80003800000 */
[----:B------:R-:W-:Y:S11]  /*53b0*/  PLOP3.LUT P1, PT, P1, P0, PT, 0xf2, 0x2f ;  /* 0x00000000002f781c */ /* 0x000ff60000f21e72 */
[----:B------:R-:W-:Y:S02]  /*53c0*/  @!UPT UIADD3 URZ, UPT, UPT, URZ, URZ, URZ ;  /* 0x000000fffffff290 */ /* 0x000fe4000fffe0ff */
[----:B------:R-:W-:Y:S05]  /*53d0*/  @!P1 IADD3 R8, P0, PT, R16, 0x580, RZ ;  /* 0x0000058010089810 */ /* 0x000fea0007f1e0ff */
[----:B-1----:R-:W-:Y:S01]  /*53e0*/  @!P1 IMAD.X R6, RZ, RZ, R17, P0 ;  /* 0x000000ffff069224 */ /* 0x002fe200000e0611 */
[----:B---3--:R-:W-:Y:S07]  /*53f0*/  @!P2 BRA `(.L_x_96) ;  /* 0x00000064001ca947 */ /* 0x008fee0003800000 */
.L_x_222:
[----:B------:R-:W-:Y:S01]  /*5400*/  @!P1 R2UR UR5, R8 ;  /* 0x00000000080592ca */ /* 0x000fe200000e0000 */
[----:B------:R-:W-:Y:S01]  /*5410*/  VOTEU.ALL UP0, P1 ;  /* 0x0000000000ff7886 */ /* 0x000fe20000800000 */
[----:B------:R-:W-:Y:S01]  /*5420*/  @!P1 R2UR UR4, R6 ;  /* 0x00000000060492ca */ /* 0x000fe200000e0000 */
[----:B-1----:R-:W-:Y:S01]  /*5430*/  @!P1 IMAD.MOV.U32 R0, RZ, RZ, 0x2000 ;  /* 0x00002000ff009424 */ /* 0x002fe200078e00ff */
[----:B------:R-:W-:Y:S01]  /*5440*/  UMOV UR8, 0x0 ;  /* 0x0000000000087882 */ /* 0x000fe20000000000 */
[----:B------:R-:W-:Y:S01]  /*5450*/  UMOV UR9, 0x10000000 ;  /* 0x1000000000097882 */ /* 0x000fe20000000000 */
[----:B------:R-:W-:Y:S01]  /*5460*/  @!UP0 UIADD3 UR40, UPT, UPT, UR21, 0x200, URZ ;  /* 0x0000020015288890 */ /* 0x000fe2000fffe0ff */
[----:B------:R-:W-:Y:S01]  /*5470*/  VOTEU.ALL UP0, P1 ;  /* 0x0000000000ff7886 */ /* 0x000fe20000800000 */
[----:B------:R-:W-:Y:S01]  /*5480*/  UMOV UR44, UR36 ;  /* 0x00000024002c7c82 */ /* 0x000fe20008000000 */
[----:B------:R-:W-:Y:S04]  /*5490*/  UPRMT UR6, UR52, 0x654, UR41 ;  /* 0x0000065434067896 */ /* 0x000fe80008000029 */
[----:B------:R-:W-:Y:S02]  /*54a0*/  IMAD.U32 R8, RZ, RZ, UR5 ;  /* 0x00000005ff087e24 */ /* 0x000fe4000f8e00ff */
[----:B------:R-:W-:Y:S03]  /*54b0*/  IMAD.U32 R9, RZ, RZ, UR4 ;  /* 0x00000004ff097e24 */ /* 0x000fe6000f8e00ff */
[----:B------:R-:W-:Y:S02]  /*54c0*/  @!P1 R2UR UR4, R8 ;  /* 0x00000000080492ca */ /* 0x000fe400000e0000 */
[----:B------:R-:W-:Y:S02]  /*54d0*/  @!P1 R2UR UR5, R9 ;  /* 0x00000000090592ca */ /* 0x000fe400000e0000 */
[----:B------:R-:W-:Y:S05]  /*54e0*/  @!P1 IADD3 R8, P0, PT, R16, 0x580, RZ ;  /* 0x0000058010089810 */ /* 0x000fea0007f1e0ff */
[----:B------:R-:W-:Y:S06]  /*54f0*/  @!P1 IMAD.X R6, RZ, RZ, R17, P0 ;  /* 0x000000ffff069224 */ /* 0x000fec00000e0611 */
[----:B------:R1:W-:Y:S01]  /*5500*/  @!UP0 UTMALDG.3D [UR40], [UR4], desc[UR8] ;  /* 0x00000828040085b4 */ /* 0x0003e20008011000 */
[----:B------:R1:W-:Y:S01]  /*5510*/  @!P1 SYNCS.ARRIVE.TRANS64.RED.A0TR RZ, [UR21+0x40], R0 ;  /* 0x00004000ffff99a7 */ /* 0x0003e20008300415 */
[----:B------:R-:W-:Y:S01]  /*5520*/  SYNCS.ARRIVE.TRANS64.RED.A1T0 RZ, [UR6], RZ ;  /* 0x000000ffffff79a7 */ /* 0x000fe20008100406 */
[----:B------:R-:W3:Y:S02]  /*5530*/  SYNCS.PHASECHK.TRANS64.TRYWAIT P2, [UR21+0x68], R10 ;  /* 0x0000680aff0075a7 */ /* 0x000ee40008041115 */
[----:B-1-3--:R-:W-:Y:S05]  /*5540*/  @!P2 BRA `(.L_x_97) ;  /* 0x0000006000e0a947 */ /* 0x00afea0003800000 */
.L_x_224:
[----:B------:R-:W-:Y:S01]  /*5550*/  @!P1 R2UR UR5, R8 ;  /* 0x00000000080592ca */ /* 0x000fe200000e0000 */
[----:B------:R-:W-:Y:S01]  /*5560*/  VOTEU.ALL UP0, P1 ;  /* 0x0000000000ff7886 */ /* 0x000fe20000800000 */
[----:B------:R-:W-:Y:S01]  /*5570*/  @!P1 R2UR UR4, R6 ;  /* 0x00000000060492ca */ /* 0x000fe200000e0000 */
[----:B-1----:R-:W-:Y:S01]  /*5580*/  @!P1 IMAD.MOV.U32 R0, RZ, RZ, 0x2000 ;  /* 0x00002000ff009424 */ /* 0x002fe200078e00ff */
[----:B------:R-:W-:Y:S01]  /*5590*/  UMOV UR8, 0x0 ;  /* 0x0000000000087882 */ /* 0x000fe20000000000 */
[----:B------:R-:W-:Y:S01]  /*55a0*/  UMOV UR9, 0x10000000 ;  /* 0x1000000000097882 */ /* 0x000fe20000000000 */
[----:B------:R-:W-:Y:S02]  /*55b0*/  @!UP0 UIADD3 UR34, UPT, UPT, UR42, 0x10, URZ ;  /* 0x000000102a228890 */ /* 0x000fe4000fffe0ff */
[----:B------:R-:W-:Y:S01]  /*55c0*/  @!UP0 UIADD3 UR32, UPT, UPT, UR21, 0x2200, URZ ;  /* 0x0000220015208890 */ /* 0x000fe2000fffe0ff */
[----:B------:R-:W-:Y:S01]  /*55d0*/  VOTEU.ALL UP0, P1 ;  /* 0x0000000000ff7886 */ /* 0x000fe20000800000 */
[----:B------:R-:W-:Y:S01]  /*55e0*/  UMOV UR35, UR43 ;  /* 0x0000002b00237c82 */ /* 0x000fe20008000000 */
[----:B------:R-:W-:Y:S02]  /*55f0*/  UPRMT UR7, UR52, 0x654, UR33 ;  /* 0x0000065434077896 */ /* 0x000fe40008000021 */
        /* <DEDUP_REMOVED lines=11> */
.L_x_226:
        /* <DEDUP_REMOVED lines=10> */
[----:B------:R-:W-:Y:S02]  /*5750*/  UMOV UR28, UR36 ;  /* 0x00000024001c7c82 */ /* 0x000fe40008000000 */
[----:B------:R-:W-:Y:S01]  /*5760*/  IMAD.U32 R8, RZ, RZ, UR5 ;  /* 0x00000005ff087e24 */ /* 0x000fe2000f8e00ff */
[----:B------:R-:W-:Y:S01]  /*5770*/  UPRMT UR29, UR52, 0x654, UR25 ;  /* 0x00000654341d7896 */ /* 0x000fe20008000019 */
        /* <DEDUP_REMOVED lines=10> */
.L_x_228:
        /* <DEDUP_REMOVED lines=16> */
[----:B------:R-:W-:Y:S02]  /*5920*/  SHF.L.U32 R9, RZ, 0x1f, RZ ;  /* 0x0000001fff097819 */ /* 0x000fe400000006ff */
[----:B------:R-:W-:Y:S05]  /*5930*/  @!P1 IADD3 R8, P0, PT, R16, 0x580, RZ ;  /* 0x0000058010089810 */ /* 0x000fea0007f1e0ff */
[----:B------:R-:W-:Y:S04]  /*5940*/  @!P1 IMAD.X R6, RZ, RZ, R17, P0 ;  /* 0x000000ffff069224 */ /* 0x000fe800000e0611 */
[----:B------:R1:W-:Y:S01]  /*5950*/  @!UP0 UTMALDG.3D [UR16], [UR4], desc[UR8] ;  /* 0x00000810040085b4 */ /* 0x0003e20008011000 */
[----:B------:R1:W-:Y:S01]  /*5960*/  @!P1 SYNCS.ARRIVE.TRANS64.RED.A0TR RZ, [UR21+0x58], R0 ;  /* 0x00005800ffff99a7 */ /* 0x0003e20008300415 */
[----:B------:R-:W-:Y:S01]  /*5970*/  SYNCS.ARRIVE.TRANS64.RED.A1T0 RZ, [UR24], RZ ;  /* 0x000000ffffff79a7 */ /* 0x000fe20008100418 */
[----:B------:R-:W3:Y:S02]  /*5980*/  SYNCS.PHASECHK.TRANS64.TRYWAIT P2, [UR21+0x60], R9 ;  /* 0x00006009ff0075a7 */ /* 0x000ee40008041115 */
[----:B-1-3--:R-:W-:Y:S05]  /*5990*/  @!P2 BRA `(.L_x_100) ;  /* 0x000000600014a947 */ /* 0x00afea0003800000 */
.L_x_230:
[----:B------:R-:W-:Y:S01]  /*59a0*/  @!P1 R2UR UR5, R8 ;  /* 0x00000000080592ca */ /* 0x000fe200000e0000 */
[----:B------:R-:W-:Y:S01]  /*59b0*/  VOTEU.ALL UP0, P1 ;  /* 0x0000000000ff7886 */ /* 0x000fe20000800000 */
[----:B------:R-:W-:Y:S01]  /*59c0*/  @!P1 R2UR UR4, R6 ;  /* 0x00000000060492ca */ /* 0x000fe200000e0000 */
[----:B-1----:R-:W-:Y:S01]  /*59d0*/  @!P1 IMAD.MOV.U32 R0, RZ, RZ, 0x2000 ;  /* 0x00002000ff009424 */ /* 0x002fe200078e00ff */
[----:B------:R-:W-:Y:S01]  /*59e0*/  UMOV UR18, 0x0 ;  /* 0x0000000000127882 */ /* 0x000fe20000000000 */
[----:B------:R-:W-:Y:S01]  /*59f0*/  UMOV UR19, 0x10000000 ;  /* 0x1000000000137882 */ /* 0x000fe20000000000 */
[----:B------:R-:W-:Y:S01]  /*5a00*/  @!UP0 UIADD3 UR10, UPT, UPT, UR42, 0x40, URZ ;  /* 0x000000402a0a8890 */ /* 0x000fe2000fffe0ff */
[----:B------:R-:W-:Y:S01]  /*5a10*/  @!P1 IADD3 R8, P0, PT, R16, 0x580, RZ ;  /* 0x0000058010089810 */ /* 0x000fe20007f1e0ff */
[----:B------:R-:W-:Y:S01]  /*5a20*/  @!UP0 UIADD3 UR8, UPT, UPT, UR21, 0x200, URZ ;  /* 0x0000020015088890 */ /* 0x000fe2000fffe0ff */
[----:B------:R-:W-:Y:S01]  /*5a30*/  VOTEU.ALL UP0, P1 ;  /* 0x0000000000ff7886 */ /* 0x000fe20000800000 */
[----:B------:R-:W-:Y:S01]  /*5a40*/  UMOV UR9, UR41 ;  /* 0x0000002900097c82 */ /* 0x000fe20008000000 */
[----:B------:R-:W-:Y:S02]  /*5a50*/  UMOV UR11, UR43 ;  /* 0x0000002b000b7c82 */ /* 0x000fe40008000000 */
[----:B------:R-:W-:Y:S01]  /*5a60*/  IMAD.U32 R18, RZ, RZ, UR5 ;  /* 0x00000005ff127e24 */ /* 0x000fe2000f8e00ff */
[----:B------:R-:W-:Y:S01]  /*5a70*/  UMOV UR12, UR36 ;  /* 0x00000024000c7c82 */ /* 0x000fe20008000000 */
[----:B------:R-:W-:Y:S02]  /*5a80*/  IMAD.U32 R19, RZ, RZ, UR4 ;  /* 0x00000004ff137e24 */ /* 0x000fe4000f8e00ff */
[----:B------:R-:W-:Y:S01]  /*5a90*/  @!P1 IMAD.X R6, RZ, RZ, R17, P0 ;  /* 0x000000ffff069224 */ /* 0x000fe200000e0611 */
[----:B------:R-:W-:Y:S02]  /*5aa0*/  @!P1 R2UR UR4, R18 ;  /* 0x00000000120492ca */ /* 0x000fe400000e0000 */
[----:B------:R-:W-:Y:S11]  /*5ab0*/  @!P1 R2UR UR5, R19 ;  /* 0x00000000130592ca */ /* 0x000ff600000e0000 */
[----:B------:R-:W-:Y:S02]  /*5ac0*/  @!UPT UIADD3 URZ, UPT, UPT, URZ, URZ, URZ ;  /* 0x000000fffffff290 */ /* 0x000fe4000fffe0ff */
[----:B------:R1:W-:Y:S01]  /*5ad0*/  @!UP0 UTMALDG.3D [UR8], [UR4], desc[UR18] ;  /* 0x00001208040085b4 */ /* 0x0003e20008011000 */
[----:B------:R1:W-:Y:S01]  /*5ae0*/  @!P1 SYNCS.ARRIVE.TRANS64.RED.A0TR RZ, [UR21+0x40], R0 ;  /* 0x00004000ffff99a7 */ /* 0x0003e20008300415 */
[----:B------:R-:W-:Y:S01]  /*5af0*/  SYNCS.ARRIVE.TRANS64.RED.A1T0 RZ, [UR6], RZ ;  /* 0x000000ffffff79a7 */ /* 0x000fe20008100406 */
[----:B------:R-:W3:Y:S02]  /*5b00*/  SYNCS.PHASECHK.TRANS64.TRYWAIT P2, [UR21+0x68], R9 ;  /* 0x00006809ff0075a7 */ /* 0x000ee40008041115 */
[----:B-1-3--:R-:W-:Y:S05]  /*5b10*/  @!P2 BRA `(.L_x_101) ;  /* 0x0000005c00cca947 */ /* 0x00afea0003800000 */
.L_x_232:
        /* <DEDUP_REMOVED lines=24> */
.L_x_234:
[----:B------:R-:W-:Y:S01]  /*5ca0*/  @!P1 R2UR UR5, R8 ;  /* 0x00000000080592ca */ /* 0x000fe200000e0000 */
[----:B------:R-:W-:Y:S01]  /*5cb0*/  VOTEU.ALL UP0, P1 ;  /* 0x0000000000ff7886 */ /* 0x000fe20000800000 */
[----:B------:R-:W-:Y:S01]  /*5cc0*/  @!P1 R2UR UR4, R6 ;  /* 0x00000000060492ca */ /* 0x000fe200000e0000 */
[----:B-1----:R-:W-:Y:S01]  /*5cd0*/  @!P1 IMAD.MOV.U32 R0, RZ, RZ, 0x2000 ;  /* 0x00002000ff009424 */ /* 0x002fe200078e00ff */
[----:B------:R-:W-:Y:S01]  /*5ce0*/  UMOV UR6, 0x0 ;  /* 0x0000000000067882 */ /* 0x000fe20000000000 */
[----:B------:R-:W-:Y:S01]  /*5cf0*/  UMOV UR7, 0x10000000 ;  /* 0x1000000000077882 */ /* 0x000fe20000000000 */
[----:B------:R-:W-:Y:S01]  /*5d00*/  @!UP0 UIADD3 UR10, UPT, UPT, UR42, 0x60, URZ ;  /* 0x000000602a0a8890 */ /* 0x000fe2000fffe0ff */
[----:B------:R-:W-:Y:S01]  /*5d10*/  VIADD R14, R14, 0x1 ;  /* 0x000000010e0e7836 */ /* 0x000fe20000000000 */
[----:B------:R-:W-:Y:S01]  /*5d20*/  @!UP0 UIADD3 UR8, UPT, UPT, UR21, 0x4200, URZ ;  /* 0x0000420015088890 */ /* 0x000fe2000fffe0ff */
[----:B------:R-:W-:Y:S01]  /*5d30*/  VOTEU.ALL UP0, P1 ;  /* 0x0000000000ff7886 */ /* 0x000fe20000800000 */
[----:B------:R-:W-:Y:S01]  /*5d40*/  UMOV UR9, UR25 ;  /* 0x0000001900097c82 */ /* 0x000fe20008000000 */
[----:B------:R-:W-:Y:S02]  /*5d50*/  UMOV UR11, UR43 ;  /* 0x0000002b000b7c82 */ /* 0x000fe40008000000 */
[----:B------:R-:W-:Y:S01]  /*5d60*/  IMAD.U32 R18, RZ, RZ, UR5 ;  /* 0x00000005ff127e24 */ /* 0x000fe2000f8e00ff */
[----:B------:R-:W-:Y:S01]  /*5d70*/  UMOV UR12, UR36 ;  /* 0x00000024000c7c82 */ /* 0x000fe20008000000 */
[----:B------:R-:W-:Y:S03]  /*5d80*/  IMAD.U32 R19, RZ, RZ, UR4 ;  /* 0x00000004ff137e24 */ /* 0x000fe6000f8e00ff */
        /* <DEDUP_REMOVED lines=8> */
.L_x_236:
[----:B------:R-:W-:Y:S01]  /*5e10*/  @!P1 IADD3 R6, P0, PT, R16, 0x580, RZ ;  /* 0x0000058010069810 */ /* 0x000fe20007f1e0ff */
[----:B------:R-:W-:Y:S01]  /*5e20*/  VOTEU.ALL UP0, P1 ;  /* 0x0000000000ff7886 */ /* 0x000fe20000800000 */
[----:B------:R-:W-:Y:S01]  /*5e30*/  UMOV UR6, 0x0 ;  /* 0x0000000000067882 */ /* 0x000fe20000000000 */
[----:B------:R-:W-:Y:S01]  /*5e40*/  UMOV UR7, 0x10000000 ;  /* 0x1000000000077882 */ /* 0x000fe20000000000 */
[----:B------:R-:W-:Y:S01]  /*5e50*/  @!P1 R2UR UR5, R6 ;  /* 0x00000000060592ca */ /* 0x000fe200000e0000 */
[----:B-1----:R-:W-:Y:S01]  /*5e60*/  @!P1 IMAD.X R0, RZ, RZ, R17, P0 ;  /* 0x000000ffff009224 */ /* 0x002fe200000e0611 */
[----:B------:R-:W-:Y:S01]  /*5e70*/  @!UP0 UIADD3 UR10, UPT, UPT, UR42, 0x70, URZ ;  /* 0x000000702a0a8890 */ /* 0x000fe2000fffe0ff */
[----:B------:R-:W-:Y:S01]  /*5e80*/  R2UR UR18, R57 ;  /* 0x00000000391272ca */ /* 0x000fe200000e0000 */
[----:B------:R-:W-:Y:S01]  /*5e90*/  @!UP0 UIADD3 UR8, UPT, UPT, UR21, 0x6200, URZ ;  /* 0x0000620015088890 */ /* 0x000fe2000fffe0ff */
[----:B------:R-:W-:Y:S01]  /*5ea0*/  R2UR UR16, R58 ;  /* 0x000000003a1072ca */ /* 0x000fe200000e0000 */
[----:B------:R-:W-:Y:S01]  /*5eb0*/  VOTEU.ALL UP0, P1 ;  /* 0x0000000000ff7886 */ /* 0x000fe20000800000 */
[----:B------:R-:W-:Y:S01]  /*5ec0*/  @!P1 R2UR UR4, R0 ;  /* 0x00000000000492ca */ /* 0x000fe200000e0000 */
[----:B------:R-:W-:Y:S01]  /*5ed0*/  UMOV UR9, UR17 ;  /* 0x0000001100097c82 */ /* 0x000fe20008000000 */
[----:B------:R-:W-:Y:S01]  /*5ee0*/  UMOV UR11, UR43 ;  /* 0x0000002b000b7c82 */ /* 0x000fe20008000000 */
[----:B------:R-:W-:Y:S01]  /*5ef0*/  UMOV UR12, UR36 ;  /* 0x00000024000c7c82 */ /* 0x000fe20008000000 */
[C---:B------:R-:W-:Y:S01]  /*5f00*/  ISETP.NE.AND P0, PT, R14.reuse, 0x2, PT ;  /* 0x000000020e00780c */ /* 0x040fe20003f05270 */
[----:B------:R-:W-:Y:S01]  /*5f10*/  UPLOP3.LUT UP1, UPT, UPT, UPT, UPT, 0x80, 0x8 ;  /* 0x000000000008789c */ /* 0x000fe20003f2f070 */
[----:B------:R-:W-:Y:S01]  /*5f20*/  IMAD.U32 R8, RZ, RZ, UR5 ;  /* 0x00000005ff087e24 */ /* 0x000fe2000f8e00ff */
[----:B------:R-:W-:Y:S01]  /*5f30*/  UMOV UR36, UR30 ;  /* 0x0000001e00247c82 */ /* 0x000fe20008000000 */
[----:B------:R-:W-:Y:S01]  /*5f40*/  SEL R0, RZ, 0x1, P0 ;  /* 0x00000001ff007807 */ /* 0x000fe20000000000 */
[----:B------:R-:W-:Y:S01]  /*5f50*/  UIADD3 UR20, UPT, UPT, UR13, UR18, URZ ;  /* 0x000000120d147290 */ /* 0x000fe2000fffe0ff */
[----:B------:R-:W-:Y:S01]  /*5f60*/  SEL R14, R14, RZ, P0 ;  /* 0x000000ff0e0e7207 */ /* 0x000fe20000000000 */
[----:B------:R-:W-:Y:S01]  /*5f70*/  UIADD3 UR16, UPT, UPT, UR14, UR16, URZ ;  /* 0x000000100e107290 */ /* 0x000fe2000fffe0ff */
[----:B------:R-:W-:Y:S01]  /*5f80*/  LOP3.LUT R13, R13, R0, RZ, 0x3c, !PT ;  /* 0x000000000d0d7212 */ /* 0x000fe200078e3cff */
[----:B------:R-:W-:Y:S01]  /*5f90*/  IMAD.U32 R9, RZ, RZ, UR4 ;  /* 0x00000004ff097e24 */ /* 0x000fe2000f8e00ff */
[----:B------:R-:W-:Y:S04]  /*5fa0*/  @!P1 R2UR UR4, R8 ;  /* 0x00000000080492ca */ /* 0x000fe800000e0000 */
[----:B------:R-:W-:Y:S11]  /*5fb0*/  @!P1 R2UR UR5, R9 ;  /* 0x00000000090592ca */ /* 0x000ff600000e0000 */
[----:B------:R-:W-:Y:S02]  /*5fc0*/  @!UPT UIADD3 URZ, UPT, UPT, URZ, URZ, URZ ;  /* 0x000000fffffff290 */ /* 0x000fe4000fffe0ff */
[----:B------:R3:W-:Y:S01]  /*5fd0*/  @!UP0 UTMALDG.3D [UR8], [UR4], desc[UR6] ;  /* 0x00000608040085b4 */ /* 0x0007e20008011000 */
[----:B------:R3:W-:Y:S01]  /*5fe0*/  @!P1 SYNCS.ARRIVE.TRANS64.RED.A0TR RZ, [UR21+0x58], R7 ;  /* 0x00005807ffff99a7 */ /* 0x0007e20008300415 */
[----:B------:R-:W-:Y:S01]  /*5ff0*/  SYNCS.ARRIVE.TRANS64.RED.A1T0 RZ, [UR24], RZ ;  /* 0x000000ffffff79a7 */ /* 0x000fe20008100418 */
[----:B------:R-:W-:Y:S05]  /*6000*/  BRA.U UP2, `(.L_x_104) ;  /* 0xffffffe902f07547 */ /* 0x000fea000b83ffff */
[----:B------:R-:W1:Y:S02]  /*6010*/  SYNCS.PHASECHK.TRANS64.TRYWAIT P0, [UR21+0x60], R10 ;  /* 0x0000600aff0075a7 */ /* 0x000e640008001115 */
[----:B-1----:R-:W-:Y:S05]  /*6020*/  @!P0 BRA `(.L_x_105) ;  /* 0x0000005800d08947 */ /* 0x002fea0003800000 */
.L_x_238:
[----:B------:R-:W4:Y:S02]  /*6030*/  SYNCS.PHASECHK.TRANS64.TRYWAIT P0, [UR21+0x68], R10 ;  /* 0x0000680aff0075a7 */ /* 0x000f240008001115 */
[----:B----4-:R-:W-:Y:S05]  /*6040*/  @!P0 BRA `(.L_x_106) ;  /* 0x0000005800e08947 */ /* 0x010fea0003800000 */
.L_x_240:
[----:B------:R-:W4:Y:S01]  /*6050*/  SYNCS.PHASECHK.TRANS64.TRYWAIT P0, [UR21+0x70], R10 ;  /* 0x0000700aff0075a7 */ /* 0x000f220008001115 */
[----:B-1----:R-:W-:Y:S01]  /*6060*/  HFMA2 R0, -RZ, RZ, 0, 5.9604644775390625e-08 ;  /* 0x00000001ff007431 */ /* 0x002fe200000001ff */
[----:B----4-:R-:W-:Y:S06]  /*6070*/  @!P0 BRA `(.L_x_107) ;  /* 0x0000005800ec8947 */ /* 0x010fec0003800000 */
.L_x_242:
[----:B-1----:R-:W-:Y:S02]  /*6080*/  MOV R2, UR21 ;  /* 0x0000001500027c02 */ /* 0x002fe40008000f00 */
[----:B------:R-:W-:-:S07]  /*6090*/  SHF.L.U32 R0, R0, 0x1f, RZ ;  /* 0x0000001f00007819 */ /* 0x000fce00000006ff */
.L_x_108:
[----:B-1----:R1:W4:Y:S02]  /*60a0*/  SYNCS.PHASECHK.TRANS64.TRYWAIT P0, [R2+URZ+0x78], R0 ;  /* 0x00007800020075a7 */ /* 0x00232400080011ff */
[----:B----4-:R-:W-:Y:S05]  /*60b0*/  @!P0 NANOSLEEP.SYNCS 0x989680 ;  /* 0x009896800000895d */ /* 0x010fea0003900000 */
[----:B------:R-:W4:Y:S02]  /*60c0*/  @!P0 SYNCS.PHASECHK.TRANS64 P0, [R2+URZ+0x78], R0 ;  /* 0x00007800020085a7 */ /* 0x000f2400080010ff */
[----:B--234-:R-:W-:Y:S05]  /*60d0*/  @P0 EXIT ;  /* 0x000000000000094d */ /* 0x01cfea0003800000 */
[----:B------:R-:W-:Y:S05]  /*60e0*/  BRA `(.L_x_108) ;  /* 0xfffffffc00ec7947 */ /* 0x000fea000383ffff */
.L_x_89:
[----:B------:R-:W-:-:S06]  /*60f0*/  UISETP.GE.AND UP0, UPT, UR21, 0x4, UPT ;  /* 0x000000041500788c */ /* 0x000fcc000bf06270 */
[----:B------:R-:W-:-:S13]  /*6100*/  PLOP3.LUT P0, PT, PT, PT, UP0, 0x80, 0x8 ;  /* 0x000000000008781c */ /* 0x000fda0003f0f008 */
[----:B-1----:R-:W-:Y:S05]  /*6110*/  @!P0 EXIT ;  /* 0x000000000000894d */ /* 0x002fea0003800000 */
[----:B------:R-:W-:Y:S01]  /*6120*/  BAR.SYNC.DEFER_BLOCKING 0x6, 0xa0 ;  /* 0x0182800000007b1d */ /* 0x000fe20000010000 */
[C---:B------:R-:W-:Y:S01]  /*6130*/  IMAD.SHL.U32 R67, R68.reuse, 0x10, RZ ;  /* 0x0000001044437824 */ /* 0x040fe200078e00ff */
[C---:B------:R-:W-:Y:S01]  /*6140*/  SHF.L.U32 R23, R68.reuse, 0x10, RZ ;  /* 0x0000001044177819 */ /* 0x040fe200000006ff */
[C---:B------:R-:W-:Y:S01]  /*6150*/  IMAD.SHL.U32 R4, R68.reuse, 0x2, RZ ;  /* 0x0000000244047824 */ /* 0x040fe200078e00ff */
[C---:B------:R-:W-:Y:S01]  /*6160*/  LOP3.LUT R69, R68.reuse, 0x60, RZ, 0xc0, !PT ;  /* 0x0000006044457812 */ /* 0x040fe200078ec0ff */
[----:B------:R-:W-:Y:S01]  /*6170*/  HFMA2 R63, -RZ, RZ, 0, 0 ;  /* 0x00000000ff3f7431 */ /* 0x000fe200000001ff */
[----:B------:R-:W-:Y:S02]  /*6180*/  UMOV UR43, 0x400 ;  /* 0x00000400002b7882 */ /* 0x000fe40000000000 */
[----:B------:R-:W1:Y:S01]  /*6190*/  LDC.64 R52, c[0x0][0x888] ;  /* 0x00022200ff347b82 */ /* 0x000e620000000a00 */
[----:B------:R-:W-:Y:S01]  /*61a0*/  ULEA UR43, UR52, UR43, 0x18 ;  /* 0x0000002b342b7291 */ /* 0x000fe2000f8ec0ff */
[----:B------:R-:W-:Y:S01]  /*61b0*/  LOP3.LUT R5, R67, 0x60, RZ, 0xc0, !PT ;  /* 0x0000006043057812 */ /* 0x000fe200078ec0ff */
[----:B------:R-:W-:Y:S01]  /*61c0*/  IMAD.MOV.U32 R22, RZ, RZ, RZ ;  /* 0x000000ffff167224 */ /* 0x000fe200078e00ff */
[----:B------:R-:W-:Y:S01]  /*61d0*/  LOP3.LUT R66, R68, 0x2, RZ, 0xc0, !PT ;  /* 0x0000000244427812 */ /* 0x000fe200078ec0ff */
[----:B------:R-:W-:Y:S01]  /*61e0*/  UIADD3 UR4, UPT, UPT, UR43, 0x200, URZ ;  /* 0x000002002b047890 */ /* 0x000fe2000fffe0ff */
[----:B------:R-:W-:Y:S01]  /*61f0*/  LOP3.LUT R4, R5, 0xc, R4, 0xf8, !PT ;  /* 0x0000000c05047812 */ /* 0x000fe200078ef804 */
[----:B------:R-:W-:Y:S01]  /*6200*/  IMAD.MOV.U32 R61, RZ, RZ, RZ ;  /* 0x000000ffff3d7224 */ /* 0x000fe200078e00ff */
[----:B------:R-:W2:Y:S01]  /*6210*/  LDC.64 R54, c[0x0][0x890] ;  /* 0x00022400ff367b82 */ /* 0x000ea20000000a00 */
[----:B------:R-:W-:Y:S01]  /*6220*/  LOP3.LUT R23, R23, 0x600000, RZ, 0xc0, !PT ;  /* 0x0060000017177812 */ /* 0x000fe200078ec0ff */
[----:B------:R-:W3:Y:S01]  /*6230*/  LDCU UR63, c[0x0][0x370] ;  /* 0x00006e00ff3f77ac */ /* 0x000ee20008000800 */
[----:B------:R-:W-:Y:S01]  /*6240*/  IMAD.U32 R59, RZ, RZ, UR4 ;  /* 0x00000004ff3b7e24 */ /* 0x000fe2000f8e00ff */
[----:B------:R-:W-:-:S02]  /*6250*/  LOP3.LUT R67, R4, 0x790, R67, 0xf8, !PT ;  /* 0x0000079004437812 */ /* 0x000fc400078ef843 */
[----:B------:R-:W-:Y:S01]  /*6260*/  LOP3.LUT R68, R68, 0x4, RZ, 0xc0, !PT ;  /* 0x0000000444447812 */ /* 0x000fe200078ec0ff */
[----:B------:R-:W4:Y:S01]  /*6270*/  LDCU.64 UR54, c[0x0][0x348] ;  /* 0x00006900ff3677ac */ /* 0x000f220008000a00 */
[----:B------:R-:W1:Y:S01]  /*6280*/  LDC.64 R50, c[0x0][0x8b0] ;  /* 0x00022c00ff327b82 */ /* 0x000e620000000a00 */
[----:B------:R-:W3:Y:S01]  /*6290*/  LDS R0, [UR43+0x140] ;  /* 0x0001402bff007984 */ /* 0x000ee20008000800 */
[----:B------:R-:W-:Y:S01]  /*62a0*/  LEA R67, R67, R59, 0x2 ;  /* 0x0000003b43437211 */ /* 0x000fe200078e10ff */
[----:B------:R-:W1:Y:S01]  /*62b0*/  LDCU UR42, c[0x0][0xb0c] ;  /* 0x00016180ff2a77ac */ /* 0x000e620008000800 */
[----:B------:R-:W-:-:S03]  /*62c0*/  MOV R64, RZ ;  /* 0x000000ff00407202 */ /* 0x000fc60000000f00 */
[--C-:B------:R-:W-:Y:S01]  /*62d0*/  IMAD R66, R66, -0x10, R67.reuse ;  /* 0xfffffff042427824 */ /* 0x100fe200078e0243 */
[----:B------:R-:W1:Y:S01]  /*62e0*/  LDC.64 R48, c[0x0][0x8a8] ;  /* 0x00022a00ff307b82 */ /* 0x000e620000000a00 */
[----:B------:R-:W-:Y:S01]  /*62f0*/  IMAD R65, R68, -0x10, R67 ;  /* 0xfffffff044417824 */ /* 0x000fe200078e0243 */
[----:B------:R-:W1:Y:S01]  /*6300*/  LDCU UR39, c[0x0][0xb30] ;  /* 0x00016600ff2777ac */ /* 0x000e620008000800 */
[----:B------:R-:W1:Y:S01]  /*6310*/  LDCU.64 UR60, c[0x0][0x888] ;  /* 0x00011100ff3c77ac */ /* 0x000e620008000a00 */
[----:B------:R-:W1:Y:S01]  /*6320*/  LDCU.64 UR40, c[0x0][0xb28] ;  /* 0x00016500ff2877ac */ /* 0x000e620008000a00 */
[----:B------:R-:W1:Y:S01]  /*6330*/  LDCU.128 UR56, c[0x0][0xb10] ;  /* 0x00016200ff3877ac */ /* 0x000e620008000c00 */
[----:B------:R-:W1:Y:S01]  /*6340*/  LDCU UR62, c[0x0][0x374] ;  /* 0x00006e80ff3e77ac */ /* 0x000e620008000800 */
[----:B------:R-:W-:Y:S01]  /*6350*/  UMOV UR53, URZ ;  /* 0x000000ff00357c82 */ /* 0x000fe20008000000 */
[----:B------:R-:W-:Y:S01]  /*6360*/  UMOV UR47, URZ ;  /* 0x000000ff002f7c82 */ /* 0x000fe20008000000 */
[----:B--234-:R-:W-:-:S07]  /*6370*/  IMAD.IADD R23, R0, 0x1, R23 ;  /* 0x0000000100177824 */ /* 0x01cfce00078e0217 */
.L_x_184:
[----:B------:R-:W-:Y:S02]  /*6380*/  LEA R0, R61, UR43, 0x3 ;  /* 0x0000002b3d007c11 */ /* 0x000fe4000f8e18ff */
[----:B------:R-:W-:Y:S02]  /*6390*/  SHF.L.U32 R2, R63, 0x1f, RZ ;  /* 0x0000001f3f027819 */ /* 0x000fe400000006ff */
[----:B-1----:R-:W-:Y:S02]  /*63a0*/  LEA R4, R61, UR43, 0x4 ;  /* 0x0000002b3d047c11 */ /* 0x002fe4000f8e20ff */
[----:B------:R-:W2:Y:S02]  /*63b0*/  SYNCS.PHASECHK.TRANS64.TRYWAIT P0, [R0+URZ+0x90], R2 ;  /* 0x00009002000075a7 */ /* 0x000ea400080011ff */
[----:B--2---:R-:W-:Y:S05]  /*63c0*/  @!P0 BRA `(.L_x_109) ;  /* 0x0000005800308947 */ /* 0x004fea0003800000 */
.L_x_243:
[----:B------:R-:W-:Y:S01]  /*63d0*/  R2UR UR7, R70 ;  /* 0x00000000460772ca */ /* 0x000fe200000e0000 */
[----:B------:R-:W3:Y:S01]  /*63e0*/  LDS.128 R4, [R4+0x120] ;  /* 0x0001200004047984 */ /* 0x000ee20000000c00 */
[----:B--2---:R-:W-:Y:S01]  /*63f0*/  VIADD R0, R0, 0xa0 ;  /* 0x000000a000007836 */ /* 0x004fe20000000000 */
[----:B------:R-:W-:Y:S04]  /*6400*/  UISETP.GE.AND UP0, UPT, UR45, 0x1, UPT ;  /* 0x000000012d00788c */ /* 0x000fe8000bf06270 */
[----:B------:R-:W-:Y:S01]  /*6410*/  PRMT R0, RZ, 0x654, R0 ;  /* 0x00000654ff007816 */ /* 0x000fe20000000000 */
[----:B------:R-:W-:Y:S01]  /*6420*/  @!PT LDS RZ, [RZ] ;  /* 0x00000000fffff984 */ /* 0x000fe20000000800 */
[----:B------:R-:W-:Y:S01]  /*6430*/  @!PT LDS RZ, [RZ] ;  /* 0x00000000fffff984 */ /* 0x000fe20000000800 */
[----:B------:R-:W-:Y:S01]  /*6440*/  @!PT LDS RZ, [RZ] ;  /* 0x00000000fffff984 */ /* 0x000fe20000000800 */
[----:B------:R-:W-:Y:S01]  /*6450*/  @!PT LDS RZ, [RZ] ;  /* 0x00000000fffff984 */ /* 0x000fe20000000800 */
[----:B------:R2:W-:Y:S06]  /*6460*/  MEMBAR.ALL.CTA ;  /* 0x0000000000007992 */ /* 0x0005ec0000008000 */
[----:B--2---:R-:W2:Y:S02]  /*6470*/  FENCE.VIEW.ASYNC.S ;  /* 0x00000000000073c6 */ /* 0x004ea40000000000 */
[----:B--2---:R2:W-:Y:S01]  /*6480*/  SYNCS.ARRIVE.TRANS64.RED.A1T0 RZ, [R0+URZ], RZ ;  /* 0x000000ff00ff79a7 */ /* 0x0045e200081004ff */
[----:B---3--:R-:W-:Y:S11]  /*6490*/  LOP3.LUT P0, RZ, R6, 0x1, RZ, 0xc0, !PT ;  /* 0x0000000106ff7812 */ /* 0x008ff6000780c0ff */
[----:B------:R-:W-:Y:S02]  /*64a0*/  @!UPT UIADD3 URZ, UPT, UPT, URZ, URZ, URZ ;  /* 0x000000fffffff290 */ /* 0x000fe4000fffe0ff */
[----:B------:R-:W-:Y:S01]  /*64b0*/  VOTEU.ANY UP1, P0 ;  /* 0x0000000000ff7886 */ /* 0x000fe20000020100 */
[----:B------:R-:W-:Y:S01]  /*64c0*/  PLOP3.LUT P0, PT, PT, PT, UP1, 0x80, 0x8 ;  /* 0x000000000008781c */ /* 0x000fe20003f0f018 */
[----:B------:R-:W-:Y:S06]  /*64d0*/  UP2UR UR4, UPR, URZ, 0x2 ;  /* 0x00000002ff047883 */ /* 0x000fec0008000000 */
[----:B------:R-:W-:Y:S06]  /*64e0*/  IMAD.U32 R71, RZ, RZ, UR4 ;  /* 0x00000004ff477e24 */ /* 0x000fec000f8e00ff */
[----:B------:R-:W-:Y:S02]  /*64f0*/  @P0 SHF.R.U32.HI R2, RZ, 0x10, R5 ;  /* 0x00000010ff020819 */ /* 0x000fe40000011605 */
[----:B------:R-:W-:Y:S02]  /*6500*/  @P0 MOV R3, R4 ;  /* 0x0000000400030202 */ /* 0x000fe40000000f00 */
[----:B------:R-:W-:Y:S02]  /*6510*/  @P0 R2UR UR4, R2 ;  /* 0x00000000020402ca */ /* 0x000fe400000e0000 */
[----:B------:R-:W-:Y:S02]  /*6520*/  @P0 LOP3.LUT R4, R5, 0xffff, RZ, 0xc0, !PT ;  /* 0x0000ffff05040812 */ /* 0x000fe400078ec0ff */
[----:B------:R-:W-:Y:S02]  /*6530*/  @P0 R2UR UR6, R3 ;  /* 0x00000000030602ca */ /* 0x000fe400000e0000 */
[----:B------:R-:W-:Y:S07]  /*6540*/  @P0 R2UR UR5, R4 ;  /* 0x00000000040502ca */ /* 0x000fee00000e0000 */
[----:B------:R-:W-:Y:S02]  /*6550*/  @UP1 UMOV UR7, UR4 ;  /* 0x0000000400071c82 */ /* 0x000fe40008000000 */
[----:B------:R-:W-:Y:S02]  /*6560*/  IMAD.U32 R70, RZ, RZ, UR7 ;  /* 0x00000007ff467e24 */ /* 0x000fe4000f8e00ff */
[----:B------:R-:W-:Y:S02]  /*6570*/  @UP1 UMOV UR38, UR6 ;  /* 0x0000000600261c82 */ /* 0x000fe40008000000 */
[----:B------:R-:W-:Y:S01]  /*6580*/  @UP1 UMOV UR37, UR5 ;  /* 0x0000000500251c82 */ /* 0x000fe20008000000 */
[----:B--2---:R-:W-:Y:S05]  /*6590*/  BRA.U !UP0, `(.L_x_110) ;  /* 0x0000000108cc7547 */ /* 0x004fea000b800000 */
[----:B------:R-:W2:Y:S01]  /*65a0*/  LDCU UR12, c[0x0][0xb20] ;  /* 0x00016400ff0c77ac */ /* 0x000ea20008000800 */
[----:B-1----:R-:W-:Y:S02]  /*65b0*/  UIMAD.WIDE.U32 UR4, UR62, UR59, URZ ;  /* 0x0000003b3e0472a5 */ /* 0x002fe4000f8e00ff */
[----:B------:R-:W-:Y:S02]  /*65c0*/  UIMAD.WIDE.U32 UR6, UR63, UR56, URZ ;  /* 0x000000383f0672a5 */ /* 0x000fe4000f8e00ff */
[----:B------:R-:W-:Y:S02]  /*65d0*/  UISETP.NE.AND UP0, UPT, UR58, 0x1, UPT ;  /* 0x000000013a00788c */ /* 0x000fe4000bf05270 */
[----:B------:R-:W-:Y:S02]  /*65e0*/  UIMAD.WIDE.U32 UR8, UR37, UR59, URZ ;  /* 0x0000003b250872a5 */ /* 0x000fe4000f8e00ff */
[----:B------:R-:W-:Y:S02]  /*65f0*/  UIMAD.WIDE.U32 UR10, UR38, UR56, URZ ;  /* 0x00000038260a72a5 */ /* 0x000fe4000f8e00ff */
[----:B------:R-:W-:Y:S02]  /*6600*/  UISETP.NE.AND UP1, UPT, UR42, 0x1, UPT ;  /* 0x000000012a00788c */ /* 0x000fe4000bf25270 */
[----:B------:R-:W-:Y:S01]  /*6610*/  UISETP.NE.AND UP2, UPT, UR45, 0x1, UPT ;  /* 0x000000012d00788c */ /* 0x000fe2000bf45270 */
[----:B------:R-:W-:Y:S02]  /*6620*/  UMOV UR4, UR5 ;  /* 0x0000000500047c82 */ /* 0x000fe40008000000 */
[----:B--2---:R-:W-:Y:S03]  /*6630*/  USHF.R.U32.HI UR5, URZ, UR12, UR4 ;  /* 0x0000000cff057299 */ /* 0x004fe60008011604 */
[----:B------:R-:W-:Y:S02]  /*6640*/  UMOV UR4, UR7 ;  /* 0x0000000700047c82 */ /* 0x000fe40008000000 */
[----:B------:R-:W-:Y:S02]  /*6650*/  USHF.R.U32.HI UR7, URZ, UR57, UR4 ;  /* 0x00000039ff077299 */ /* 0x000fe40008011604 */
[----:B------:R-:W-:Y:S02]  /*6660*/  USEL UR4, UR62, UR5, !UP0 ;  /* 0x000000053e047287 */ /* 0x000fe4000c000000 */
[----:B------:R-:W-:Y:S01]  /*6670*/  USEL UR7, UR63, UR7, !UP1 ;  /* 0x000000073f077287 */ /* 0x000fe2000c800000 */
[----:B------:R-:W-:Y:S01]  /*6680*/  UMOV UR5, UR9 ;  /* 0x0000000900057c82 */ /* 0x000fe20008000000 */
[----:B------:R-:W-:Y:S02]  /*6690*/  UIMAD.WIDE.U32 UR8, UR4, UR40, URZ ;  /* 0x00000028040872a5 */ /* 0x000fe4000f8e00ff */
[----:B------:R-:W-:Y:S03]  /*66a0*/  USHF.R.U32.HI UR6, URZ, UR12, UR5 ;  /* 0x0000000cff067299 */ /* 0x000fe60008011605 */
[----:B------:R-:W-:Y:S01]  /*66b0*/  UMOV UR5, UR11 ;  /* 0x0000000b00057c82 */ /* 0x000fe20008000000 */
[----:B------:R-:W-:Y:S02]  /*66c0*/  UIMAD.WIDE.U32 UR10, UR7, UR40, URZ ;  /* 0x00000028070a72a5 */ /* 0x000fe4000f8e00ff */
[----:B------:R-:W-:Y:S02]  /*66d0*/  USHF.R.U32.HI UR12, URZ, UR57, UR5 ;  /* 0x00000039ff0c7299 */ /* 0x000fe40008011605 */
[----:B------:R-:W-:Y:S01]  /*66e0*/  USEL UR6, UR37, UR6, !UP0 ;  /* 0x0000000625067287 */ /* 0x000fe2000c000000 */
[----:B------:R-:W-:Y:S02]  /*66f0*/  UMOV UR5, UR9 ;  /* 0x0000000900057c82 */ /* 0x000fe40008000000 */
[----:B------:R-:W-:Y:S01]  /*6700*/  UMOV UR10, UR11 ;  /* 0x0000000b000a7c82 */ /* 0x000fe20008000000 */
[----:B------:R-:W-:Y:S02]  /*6710*/  @UP2 USHF.R.U32.HI UR4, URZ, UR41, UR5 ;  /* 0x00000029ff042299 */ /* 0x000fe40008011605 */
[----:B------:R-:W-:Y:S02]  /*6720*/  @UP2 USHF.R.U32.HI UR7, URZ, UR41, UR10 ;  /* 0x00000029ff072299 */ /* 0x000fe4000801160a */
[----:B------:R-:W-:Y:S02]  /*6730*/  UIMAD UR4, UR45, UR4, URZ ;  /* 0x000000042d0472a4 */ /* 0x000fe4000f8e02ff */
        /* <DEDUP_REMOVED lines=8> */
[----:B------:R-:W-:Y:S02]  /*67c0*/  USEL UR11, UR6, UR4, !UP2 ;  /* 0x00000004060b7287 */ /* 0x000fe4000d000000 */
[----:B------:R-:W-:Y:S02]  /*67d0*/  UIADD3 UR8, UPT, UPT, -UR5, URZ, URZ ;  /* 0x000000ff05087290 */ /* 0x000fe4000fffe1ff */
[----:B------:R-:W-:Y:S01]  /*67e0*/  UIADD3 UR10, UPT, UPT, -UR11, URZ, URZ ;  /* 0x000000ff0b0a7290 */ /* 0x000fe2000fffe1ff */
[----:B------:R-:W-:Y:S01]  /*67f0*/  @!UP0 UMOV UR4, UR9 ;  /* 0x0000000900048c82 */ /* 0x000fe20008000000 */
[----:B------:R-:W-:Y:S02]  /*6800*/  UIADD3 UR9, UPT, UPT, -UR6, URZ, URZ ;  /* 0x000000ff06097290 */ /* 0x000fe4000fffe1ff */
[----:B------:R-:W-:Y:S02]  /*6810*/  @!UP0 USHF.R.U32.HI UR4, URZ, UR41, UR4 ;  /* 0x00000029ff048299 */ /* 0x000fe40008011604 */
[----:B------:R-:W-:Y:S02]  /*6820*/  UIMAD UR10, UR45, UR10, UR6 ;  /* 0x0000000a2d0a72a4 */ /* 0x000fe4000f8e0206 */
[----:B------:R-:W-:Y:S04]  /*6830*/  @!UP0 USEL UR4, UR5, UR4, !UP2 ;  /* 0x0000000405048287 */ /* 0x000fe8000d000000 */
[----:B------:R-:W-:Y:S02]  /*6840*/  @!UP0 UIMAD UR10, UR7, UR10, UR4 ;  /* 0x0000000a070a82a4 */ /* 0x000fe4000f8e0204 */
[----:B------:R-:W-:Y:S02]  /*6850*/  @!UP0 UIADD3 UR11, UPT, UPT, UR11, -UR4, URZ ;  /* 0x800000040b0b8290 */ /* 0x000fe4000fffe0ff */
[----:B------:R-:W-:Y:S02]  /*6860*/  UIMAD UR7, UR42, UR8, UR38 ;  /* 0x000000082a0772a4 */ /* 0x000fe4000f8e0226 */
[----:B------:R-:W-:Y:S02]  /*6870*/  @!UP0 UIMAD UR6, UR11, UR45, UR5 ;  /* 0x0000002d0b0682a4 */ /* 0x000fe4000f8e0205 */
[----:B------:R-:W-:Y:S01]  /*6880*/  UIMAD UR4, UR58, UR9, UR37 ;  /* 0x000000093a0472a4 */ /* 0x000fe2000f8e0225 */
[----:B------:R-:W-:Y:S02]  /*6890*/  @!UP0 UMOV UR5, UR10 ;  /* 0x0000000a00058c82 */ /* 0x000fe40008000000 */
[----:B------:R-:W-:Y:S02]  /*68a0*/  UIMAD UR38, UR5, UR42, UR7 ;  /* 0x0000002a052672a4 */ /* 0x000fe4000f8e0207 */
[----:B------:R-:W-:Y:S11]  /*68b0*/  UIMAD UR37, UR6, UR58, UR4 ;  /* 0x0000003a062572a4 */ /* 0x000ff6000f8e0204 */
[----:B------:R-:W-:Y:S01]  /*68c0*/  @!UPT UIADD3 URZ, UPT, UPT, URZ, URZ, URZ ;  /* 0x000000fffffff290 */ /* 0x000fe2000fffe0ff */
.L_x_110:
[----:B-1----:R-:W-:Y:S01]  /*68d0*/  UISETP.NE.AND UP0, UPT, UR39, 0x1, UPT ;  /* 0x000000012700788c */ /* 0x002fe2000bf05270 */
[----:B------:R-:W-:Y:S01]  /*68e0*/  LOP3.LUT P0, RZ, R59, 0x1b0, RZ, 0xc0, !PT ;  /* 0x000001b03bff7812 */ /* 0x000fe2000780c0ff */
[----:B------:R-:W-:Y:S01]  /*68f0*/  USHF.L.U32 UR50, UR16, 0x7, URZ ;  /* 0x0000000710327899 */ /* 0x000fe200080006ff */
[----:B------:R-:W-:Y:S01]  /*6900*/  BSSY.RECONVERGENT B6, `(.L_x_111) ;  /* 0x0000034000067945 */ /* 0x000fe20003800200 */
[----:B------:R-:W-:Y:S01]  /*6910*/  USHF.L.U32 UR49, UR20, 0x7, URZ ;  /* 0x0000000714317899 */ /* 0x000fe200080006ff */
[----:B------:R-:W-:Y:S06]  /*6920*/  IADD3 R61, PT, PT, R61, 0x1, RZ ;  /* 0x000000013d3d7810 */ /* 0x000fec0007ffe0ff */
[----:B------:R-:W1:Y:S01]  /*6930*/  @!UP0 LDCU.128 UR12, c[0x0][0xb10] ;  /* 0x00016200ff0c87ac */ /* 0x000e620008000c00 */
[----:B------:R-:W2:Y:S01]  /*6940*/  @!UP0 LDCU UR5, c[0x0][0xb0c] ;  /* 0x00016180ff0587ac */ /* 0x000ea20008000800 */
[----:B------:R-:W3:Y:S01]  /*6950*/  @!UP0 LDCU UR10, c[0x0][0xb20] ;  /* 0x00016400ff0a87ac */ /* 0x000ee20008000800 */
[----:B-1----:R-:W-:Y:S02]  /*6960*/  UIMAD.WIDE.U32 UR8, UR38, UR12, URZ ;  /* 0x0000000c260872a5 */ /* 0x002fe4000f8e00ff */
[----:B------:R-:W-:Y:S02]  /*6970*/  UIMAD.WIDE.U32 UR6, UR37, UR15, URZ ;  /* 0x0000000f250672a5 */ /* 0x000fe4000f8e00ff */
[----:B------:R-:W-:Y:S03]  /*6980*/  @!UP0 UISETP.NE.AND UP1, UPT, UR14, 0x1, UPT ;  /* 0x000000010e00888c */ /* 0x000fe6000bf25270 */
[----:B------:R-:W-:Y:S01]  /*6990*/  @!UP0 UMOV UR4, UR9 ;  /* 0x0000000900048c82 */ /* 0x000fe20008000000 */
[----:B--2---:R-:W-:Y:S02]  /*69a0*/  @!UP0 UISETP.NE.AND UP2, UPT, UR5, 0x1, UPT ;  /* 0x000000010500888c */ /* 0x004fe4000bf45270 */
[----:B------:R-:W-:Y:S01]  /*69b0*/  @!UP0 USHF.R.U32.HI UR4, URZ, UR13, UR4 ;  /* 0x0000000dff048299 */ /* 0x000fe20008011604 */
[----:B------:R-:W-:Y:S02]  /*69c0*/  @!UP0 UMOV UR6, UR7 ;  /* 0x0000000700068c82 */ /* 0x000fe40008000000 */
[----:B---3--:R-:W-:Y:S02]  /*69d0*/  @!UP0 USHF.R.U32.HI UR6, URZ, UR10, UR6 ;  /* 0x0000000aff068299 */ /* 0x008fe40008011606 */
[----:B------:R-:W-:Y:S02]  /*69e0*/  @!UP0 USEL UR7, UR38, UR4, !UP2 ;  /* 0x0000000426078287 */ /* 0x000fe4000d000000 */
[----:B------:R-:W-:Y:S04]  /*69f0*/  @!UP0 USEL UR6, UR37, UR6, !UP1 ;  /* 0x0000000625068287 */ /* 0x000fe8000c800000 */
[----:B------:R-:W-:Y:S02]  /*6a00*/  @!UP0 UIADD3 UR4, UPT, UPT, -UR7, UR6, URZ ;  /* 0x0000000607048290 */ /* 0x000fe4000fffe1ff */
[----:B------:R-:W-:Y:S02]  /*6a10*/  @!UP0 UIADD3 UR6, UPT, UPT, UR7, -UR6, URZ ;  /* 0x8000000607068290 */ /* 0x000fe4000fffe0ff */
[----:B------:R-:W-:Y:S02]  /*6a20*/  @!UP0 UIMAD UR38, UR4, UR5, UR38 ;  /* 0x00000005042682a4 */ /* 0x000fe4000f8e0226 */
[----:B------:R-:W-:Y:S01]  /*6a30*/  @!UP0 UIMAD UR37, UR6, UR14, UR37 ;  /* 0x0000000e062582a4 */ /* 0x000fe2000f8e0225 */
[----:B------:R-:W-:Y:S11]  /*6a40*/  @!P0 BRA `(.L_x_112) ;  /* 0x00000000007c8947 */ /* 0x000ff60003800000 */
[----:B------:R-:W1:Y:S01]  /*6a50*/  LDCU.64 UR8, c[0x4][0x80] ;  /* 0x01001000ff0877ac */ /* 0x000e620008000a00 */
[----:B------:R-:W-:Y:S01]  /*6a60*/  MOV R2, 0x0 ;  /* 0x0000000000027802 */ /* 0x000fe20000000f00 */
[----:B------:R-:W-:Y:S02]  /*6a70*/  HFMA2 R12, -RZ, RZ, 0, 5.9604644775390625e-08 ;  /* 0x00000001ff0c7431 */ /* 0x000fe400000001ff */
[----:B------:R-:W-:Y:S01]  /*6a80*/  IMAD.MOV.U32 R8, RZ, RZ, 0x70 ;  /* 0x00000070ff087424 */ /* 0x000fe200078e00ff */
[----:B------:R2:W3:Y:S01]  /*6a90*/  LDC.64 R14, c[0x4][R2] ;  /* 0x01000000020e7b82 */ /* 0x0004e20000000a00 */
[----:B------:R-:W4:Y:S01]  /*6aa0*/  LDCU.64 UR6, c[0x4][0x88] ;  /* 0x01001100ff0677ac */ /* 0x000f220008000a00 */
[----:B------:R-:W-:Y:S01]  /*6ab0*/  IMAD.MOV.U32 R13, RZ, RZ, RZ ;  /* 0x000000ffff0d7224 */ /* 0x000fe200078e00ff */
[----:B------:R-:W2:Y:S01]  /*6ac0*/  LDCU.64 UR4, c[0x4][0x8] ;  /* 0x01000100ff0477ac */ /* 0x000ea20008000a00 */
[----:B-1----:R-:W-:Y:S01]  /*6ad0*/  MOV R5, UR9 ;  /* 0x0000000900057c02 */ /* 0x002fe20008000f00 */
[----:B------:R-:W-:Y:S01]  /*6ae0*/  IMAD.U32 R4, RZ, RZ, UR8 ;  /* 0x00000008ff047e24 */ /* 0x000fe2000f8e00ff */
[----:B----4-:R-:W-:Y:S01]  /*6af0*/  MOV R7, UR7 ;  /* 0x0000000700077c02 */ /* 0x010fe20008000f00 */
[----:B------:R-:W-:Y:S01]  /*6b00*/  IMAD.U32 R6, RZ, RZ, UR6 ;  /* 0x00000006ff067e24 */ /* 0x000fe2000f8e00ff */
[----:B--2---:R-:W-:Y:S01]  /*6b10*/  MOV R11, UR5 ;  /* 0x00000005000b7c02 */ /* 0x004fe20008000f00 */
[----:B------:R-:W-:Y:S02]  /*6b20*/  IMAD.U32 R10, RZ, RZ, UR4 ;  /* 0x00000004ff0a7e24 */ /* 0x000fe4000f8e00ff */
[----:B------:R-:W-:Y:S07]  /*6b30*/  LEPC R20, `(.L_x_113) ;  /* 0x000000001014794e */ /* 0x000fee0000000000 */
[----:B---3-5:R-:W-:Y:S05]  /*6b40*/  CALL.ABS.NOINC R14 ;  /* 0x000000000e007343 */ /* 0x028fea0003c00000 */
.L_x_113:
[----:B------:R-:W1:Y:S01]  /*6b50*/  LDCU.64 UR8, c[0x4][0x80] ;  /* 0x01001000ff0877ac */ /* 0x000e620008000a00 */
[----:B------:R-:W2:Y:S01]  /*6b60*/  LDC.64 R2, c[0x4][R2] ;  /* 0x0100000002027b82 */ /* 0x000ea20000000a00 */
[----:B------:R-:W-:Y:S02]  /*6b70*/  HFMA2 R12, -RZ, RZ, 0, 5.9604644775390625e-08 ;  /* 0x00000001ff0c7431 */ /* 0x000fe400000001ff */
[----:B------:R-:W-:Y:S02]  /*6b80*/  IMAD.MOV.U32 R8, RZ, RZ, 0x70 ;  /* 0x00000070ff087424 */ /* 0x000fe400078e00ff */
[----:B------:R-:W-:Y:S01]  /*6b90*/  IMAD.MOV.U32 R13, RZ, RZ, RZ ;  /* 0x000000ffff0d7224 */ /* 0x000fe200078e00ff */
[----:B------:R-:W3:Y:S01]  /*6ba0*/  LDCU.64 UR6, c[0x4][0x88] ;  /* 0x01001100ff0677ac */ /* 0x000ee20008000a00 */
[----:B------:R-:W4:Y:S01]  /*6bb0*/  LDCU.64 UR4, c[0x4][0x8] ;  /* 0x01000100ff0477ac */ /* 0x000f220008000a00 */
[----:B-1----:R-:W-:Y:S02]  /*6bc0*/  MOV R4, UR8 ;  /* 0x0000000800047c02 */ /* 0x002fe40008000f00 */
[----:B------:R-:W-:Y:S02]  /*6bd0*/  MOV R5, UR9 ;  /* 0x0000000900057c02 */ /* 0x000fe40008000f00 */
[----:B---3--:R-:W-:Y:S01]  /*6be0*/  MOV R7, UR7 ;  /* 0x0000000700077c02 */ /* 0x008fe20008000f00 */
[----:B------:R-:W-:Y:S01]  /*6bf0*/  IMAD.U32 R6, RZ, RZ, UR6 ;  /* 0x00000006ff067e24 */ /* 0x000fe2000f8e00ff */
[----:B----4-:R-:W-:Y:S01]  /*6c00*/  MOV R11, UR5 ;  /* 0x00000005000b7c02 */ /* 0x010fe20008000f00 */
[----:B------:R-:W-:Y:S02]  /*6c10*/  IMAD.U32 R10, RZ, RZ, UR4 ;  /* 0x00000004ff0a7e24 */ /* 0x000fe4000f8e00ff */
[----:B------:R-:W-:Y:S07]  /*6c20*/  LEPC R20, `(.L_x_112) ;  /* 0x000000001014794e */ /* 0x000fee0000000000 */
[----:B--2---:R-:W-:Y:S05]  /*6c30*/  CALL.ABS.NOINC R2 ;  /* 0x0000000002007343 */ /* 0x004fea0003c00000 */
.L_x_112:
[----:B------:R-:W-:Y:S05]  /*6c40*/  BSYNC.RECONVERGENT B6 ;  /* 0x0000000000067941 */ /* 0x000fea0003800200 */
.L_x_111:
[----:B------:R-:W-:Y:S02]  /*6c50*/  ISETP.NE.U32.AND P0, PT, RZ, UR60, PT ;  /* 0x0000003cff007c0c */ /* 0x000fe4000bf05070 */
[C---:B------:R-:W-:Y:S02]  /*6c60*/  ISETP.NE.U32.AND P1, PT, R54.reuse, RZ, PT ;  /* 0x000000ff3600720c */ /* 0x040fe40003f25070 */
[----:B------:R-:W-:Y:S02]  /*6c70*/  ISETP.NE.U32.AND P4, PT, R54, RZ, PT ;  /* 0x000000ff3600720c */ /* 0x000fe40003f85070 */
[----:B------:R-:W-:Y:S02]  /*6c80*/  ISETP.NE.AND.EX P0, PT, RZ, UR61, PT, P0 ;  /* 0x0000003dff007c0c */ /* 0x000fe4000bf05300 */
[C---:B------:R-:W-:Y:S02]  /*6c90*/  ISETP.NE.AND.EX P1, PT, R55.reuse, RZ, PT, P1 ;  /* 0x000000ff3700720c */ /* 0x040fe40003f25310 */
[----:B------:R-:W-:Y:S02]  /*6ca0*/  ISETP.NE.AND.EX P4, PT, R55, RZ, P0, P4 ;  /* 0x000000ff3700720c */ /* 0x000fe40000785340 */
[----:B------:R-:W-:Y:S02]  /*6cb0*/  ISETP.NE.U32.AND P5, PT, R50, RZ, PT ;  /* 0x000000ff3200720c */ /* 0x000fe40003fa5070 */
[----:B------:R-:W-:Y:S02]  /*6cc0*/  ISETP.NE.U32.AND P3, PT, RZ, UR60, PT ;  /* 0x0000003cff007c0c */ /* 0x000fe4000bf65070 */
[----:B------:R-:W-:Y:S02]  /*6cd0*/  PLOP3.LUT P2, PT, PT, PT, PT, 0x8, 0x80 ;  /* 0x000000000080781c */ /* 0x000fe40003f4e170 */
[----:B------:R-:W-:Y:S02]  /*6ce0*/  ISETP.NE.AND.EX P5, PT, R51, RZ, PT, P5 ;  /* 0x000000ff3300720c */ /* 0x000fe40003fa5350 */
[----:B------:R-:W-:Y:S03]  /*6cf0*/  ISETP.NE.AND.EX P3, PT, RZ, UR61, PT, P3 ;  /* 0x0000003dff007c0c */ /* 0x000fe6000bf65330 */
[----:B------:R-:W-:Y:S01]  /*6d00*/  @!P4 PLOP3.LUT P2, PT, P1, PT, PT, 0x80, 0x8 ;  /* 0x000000000008c81c */ /* 0x000fe20000f4f070 */
[----:B------:R-:W-:Y:S01]  /*6d10*/  @!UPT UIADD3 URZ, UPT, UPT, URZ, URZ, URZ ;  /* 0x000000fffffff290 */ /* 0x000fe2000fffe0ff */
[----:B------:R-:W-:Y:S11]  /*6d20*/  @!P1 BRA `(.L_x_114) ;  /* 0x0000000000309947 */ /* 0x000ff60003800000 */
[----:B------:R-:W-:Y:S01]  /*6d30*/  ISETP.NE.U32.AND P0, PT, R52, RZ, PT ;  /* 0x000000ff3400720c */ /* 0x000fe20003f05070 */
[----:B------:R-:W1:Y:S01]  /*6d40*/  LDCU.64 UR4, c[0x0][0x358] ;  /* 0x00006b00ff0477ac */ /* 0x000e620008000a00 */
[----:B------:R-:W-:Y:S02]  /*6d50*/  IMAD.MOV.U32 R26, RZ, RZ, 0x1 ;  /* 0x00000001ff1a7424 */ /* 0x000fe400078e00ff */
[----:B------:R-:W-:Y:S11]  /*6d60*/  ISETP.NE.AND.EX P0, PT, R53, RZ, PT, P0 ;  /* 0x000000ff3500720c */ /* 0x000ff60003f05300 */
[----:B------:R-:W-:Y:S02]  /*6d70*/  @!UPT UIADD3 URZ, UPT, UPT, URZ, URZ, URZ ;  /* 0x000000fffffff290 */ /* 0x000fe4000fffe0ff */
[----:B------:R-:W2:Y:S01]  /*6d80*/  @P0 LDC.64 R2, c[0x0][0x888] ;  /* 0x00022200ff020b82 */ /* 0x000ea20000000a00 */
[----:B------:R-:W-:Y:S04]  /*6d90*/  @P0 IMAD R0, R54, UR36, RZ ;  /* 0x0000002436000c24 */ /* 0x000fe8000f8e02ff */
[----:B--2---:R-:W-:Y:S04]  /*6da0*/  @P0 IMAD.WIDE R2, R0, 0x4, R2 ;  /* 0x0000000400020825 */ /* 0x004fe800078e0202 */
[----:B------:R-:W-:Y:S01]  /*6db0*/  HFMA2 R0, -RZ, RZ, 0, 5.9604644775390625e-08 ;  /* 0x00000001ff007431 */ /* 0x000fe200000001ff */
[----:B-1---5:R1:W5:Y:S04]  /*6dc0*/  @P0 LDG.E R27, desc[UR4][R2.64] ;  /* 0x00000004021b0981 */ /* 0x022368000c1e1900 */
[----:B------:R-:W-:Y:S01]  /*6dd0*/  @!P0 PRMT R26, R0, 0x7610, R26 ;  /* 0x00007610001a8816 */ /* 0x000fe2000000001a */
[----:B-1----:R-:W2:Y:S06]  /*6de0*/  @!P0 LDC R27, c[0x0][0x880] ;  /* 0x00022000ff1b8b82 */ /* 0x002eac0000000800 */
.L_x_114:
[----:B------:R-:W-:Y:S05]  /*6df0*/  @!P5 BRA `(.L_x_115) ;  /* 0x000000000024d947 */ /* 0x000fea0003800000 */
[----:B------:R-:W-:Y:S01]  /*6e00*/  ISETP.NE.U32.AND P0, PT, R48, RZ, PT ;  /* 0x000000ff3000720c */ /* 0x000fe20003f05070 */
[----:B------:R-:W1:Y:S03]  /*6e10*/  LDCU.64 UR4, c[0x0][0x358] ;  /* 0x00006b00ff0477ac */ /* 0x000e660008000a00 */
[----:B------:R-:W-:Y:S11]  /*6e20*/  ISETP.NE.AND.EX P0, PT, R49, RZ, PT, P0 ;  /* 0x000000ff3100720c */ /* 0x000ff60003f05300 */
[----:B------:R-:W-:Y:S02]  /*6e30*/  @!UPT UIADD3 URZ, UPT, UPT, URZ, URZ, URZ ;  /* 0x000000fffffff290 */ /* 0x000fe4000fffe0ff */
[----:B------:R-:W3:Y:S01]  /*6e40*/  @P0 LDC.64 R2, c[0x0][0x8a8] ;  /* 0x00022a00ff020b82 */ /* 0x000ee20000000a00 */
[----:B------:R-:W-:Y:S04]  /*6e50*/  @P0 IMAD R0, R50, UR36, RZ ;  /* 0x0000002432000c24 */ /* 0x000fe8000f8e02ff */
[----:B---3--:R-:W-:Y:S05]  /*6e60*/  @P0 IMAD.WIDE R2, R0, 0x4, R2 ;  /* 0x0000000400020825 */ /* 0x008fea00078e0202 */
[----:B-1---5:R1:W5:Y:S02]  /*6e70*/  @P0 LDG.E R24, desc[UR4][R2.64] ;  /* 0x0000000402180981 */ /* 0x022364000c1e1900 */
[----:B-1----:R-:W3:Y:S02]  /*6e80*/  @!P0 LDC R24, c[0x0][0x8a0] ;  /* 0x00022800ff188b82 */ /* 0x002ee40000000800 */
.L_x_115:
[----:B--2--5:R-:W-:Y:S01]  /*6e90*/  FSETP.NEU.AND P0, PT, R27, RZ, PT ;  /* 0x000000ff1b00720b */ /* 0x024fe20003f0d000 */
[----:B------:R-:W-:Y:S01]  /*6ea0*/  BSSY B1, `(.L_x_116) ;  /* 0x0000037000017945 */ /* 0x000fe20003800000 */
[----:B------:R-:W-:Y:S01]  /*6eb0*/  SEL R3, RZ, 0xffffffff, P3 ;  /* 0xffffffffff037807 */ /* 0x000fe20001800000 */
[----:B------:R-:W-:Y:S01]  /*6ec0*/  IMAD.MOV.U32 R75, RZ, RZ, 0x1 ;  /* 0x00000001ff4b7424 */ /* 0x000fe200078e00ff */
[----:B------:R-:W-:Y:S01]  /*6ed0*/  @!P4 LOP3.LUT P3, RZ, R26, 0xff, RZ, 0xc0, !PT ;  /* 0x000000ff1affc812 */ /* 0x000fe2000786c0ff */
[----:B------:R-:W-:Y:S01]  /*6ee0*/  IMAD R25, R22, 0x80, R23 ;  /* 0x0000008016197824 */ /* 0x000fe200078e0217 */
[----:B------:R-:W-:Y:S01]  /*6ef0*/  @!P4 SEL R0, RZ, 0xffffffff, P0 ;  /* 0xffffffffff00c807 */ /* 0x000fe20000000000 */
[----:B------:R-:W-:Y:S01]  /*6f00*/  IMAD R62, R68, -0x10, R66 ;  /* 0xfffffff0443e7824 */ /* 0x000fe200078e0242 */
[----:B------:R-:W-:Y:S01]  /*6f10*/  LEA R73, R22, UR43, 0x3 ;  /* 0x0000002b16497c11 */ /* 0x000fe2000f8e18ff */
[----:B------:R-:W-:Y:S01]  /*6f20*/  IMAD.MOV.U32 R74, RZ, RZ, RZ ;  /* 0x000000ffff4a7224 */ /* 0x000fe200078e00ff */
[C---:B------:R-:W-:Y:S02]  /*6f30*/  @P2 SEL R0, R3.reuse, R0, !P3 ;  /* 0x0000000003002207 */ /* 0x040fe40005800000 */
[----:B------:R-:W-:Y:S02]  /*6f40*/  CS2R R46, SRZ ;  /* 0x00000000002e7805 */ /* 0x000fe4000001ff00 */
[----:B------:R-:W-:Y:S02]  /*6f50*/  SEL R2, RZ, 0xffffffff, P0 ;  /* 0xffffffffff027807 */ /* 0x000fe40000000000 */
[----:B------:R-:W-:Y:S02]  /*6f60*/  CS2R R44, SRZ ;  /* 0x00000000002c7805 */ /* 0x000fe4000001ff00 */
[----:B------:R-:W-:Y:S02]  /*6f70*/  @!P4 LOP3.LUT R0, R0, 0x1, RZ, 0xc0, !PT ;  /* 0x000000010000c812 */ /* 0x000fe400078ec0ff */
[----:B------:R-:W-:Y:S02]  /*6f80*/  CS2R R42, SRZ ;  /* 0x00000000002a7805 */ /* 0x000fe4000001ff00 */
[----:B------:R-:W-:Y:S02]  /*6f90*/  CS2R R40, SRZ ;  /* 0x0000000000287805 */ /* 0x000fe4000001ff00 */
[----:B------:R-:W-:Y:S02]  /*6fa0*/  CS2R R38, SRZ ;  /* 0x0000000000267805 */ /* 0x000fe4000001ff00 */
[----:B------:R-:W-:Y:S02]  /*6fb0*/  ISETP.NE.U32.OR P5, PT, R0, 0x1, P4 ;  /* 0x000000010000780c */ /* 0x000fe400027a5470 */
[----:B------:R-:W-:Y:S02]  /*6fc0*/  CS2R R36, SRZ ;  /* 0x0000000000247805 */ /* 0x000fe4000001ff00 */
[----:B------:R-:W-:Y:S02]  /*6fd0*/  LOP3.LUT P4, R60, R26, 0xff, RZ, 0xc0, !PT ;  /* 0x000000ff1a3c7812 */ /* 0x000fe4000788c0ff */
[----:B------:R-:W-:Y:S02]  /*6fe0*/  CS2R R34, SRZ ;  /* 0x0000000000227805 */ /* 0x000fe4000001ff00 */
[----:B------:R-:W-:Y:S02]  /*6ff0*/  P2R R72, PR, RZ, 0x20 ;  /* 0x00000020ff487803 */ /* 0x000fe40000000000 */
[----:B------:R-:W-:Y:S02]  /*7000*/  CS2R R32, SRZ ;  /* 0x0000000000207805 */ /* 0x000fe4000001ff00 */
[----:B------:R-:W-:Y:S04]  /*7010*/  @P1 SEL R2, R3, R2, !P4 ;  /* 0x0000000203021207 */ /* 0x000fe80006000000 */
[----:B------:R-:W-:Y:S02]  /*7020*/  LOP3.LUT R2, R2, 0x1, RZ, 0xc0, !PT ;  /* 0x0000000102027812 */ /* 0x000fe400078ec0ff */
[----:B------:R-:W-:Y:S02]  /*7030*/  @P5 SHF.L.U32 R0, RZ, 0x1f, RZ ;  /* 0x0000001fff005819 */ /* 0x000fe400000006ff */
[----:B------:R-:W-:Y:S02]  /*7040*/  ISETP.NE.U32.AND P0, PT, R2, 0x1, PT ;  /* 0x000000010200780c */ /* 0x000fe40003f05070 */
[----:B------:R1:W2:Y:S02]  /*7050*/  @P5 SYNCS.PHASECHK.TRANS64.TRYWAIT P3, [UR43+0x40], R0 ;  /* 0x00004000ff0055a7 */ /* 0x0002a4000806112b */
[----:B------:R-:W-:Y:S02]  /*7060*/  P2R R76, PR, RZ, 0x1 ;  /* 0x00000001ff4c7803 */ /* 0x000fe40000000000 */
[----:B-1----:R-:W-:Y:S04]  /*7070*/  SHF.L.U32 R0, R64, 0x1f, RZ ;  /* 0x0000001f40007819 */ /* 0x002fe800000006ff */
[----:B------:R1:W4:Y:S01]  /*7080*/  SYNCS.PHASECHK.TRANS64.TRYWAIT P2, [R73+URZ+0xb0], R0 ;  /* 0x0000b000490075a7 */ /* 0x00032200080411ff */
[----:B--2---:R-:W-:Y:S01]  /*7090*/  @P5 SEL R75, RZ, 0x1, !P3 ;  /* 0x00000001ff4b5807 */ /* 0x004fe20005800000 */
[----:B-1----:R-:W-:Y:S06]  /*70a0*/  @!P5 BRA `(.L_x_117) ;  /* 0x000000000058d947 */ /* 0x002fec0003800000 */
[----:B------:R-:W-:Y:S01]  /*70b0*/  IMAD.MOV.U32 R46, RZ, RZ, RZ ;  /* 0x000000ffff2e7224 */ /* 0x000fe200078e00ff */
[----:B------:R-:W-:Y:S01]  /*70c0*/  ISETP.NE.AND P0, PT, R75, RZ, PT ;  /* 0x000000ff4b00720c */ /* 0x000fe20003f05270 */
[----:B------:R-:W-:Y:S01]  /*70d0*/  BSSY B0, `(.L_x_118) ;  /* 0x000000c000007945 */ /* 0x000fe20003800000 */
[----:B------:R-:W-:Y:S02]  /*70e0*/  CS2R R34, SRZ ;  /* 0x0000000000227805 */ /* 0x000fe4000001ff00 */
[----:B------:R-:W-:Y:S02]  /*70f0*/  CS2R R32, SRZ ;  /* 0x0000000000207805 */ /* 0x000fe4000001ff00 */
[----:B------:R-:W-:Y:S02]  /*7100*/  CS2R R38, SRZ ;  /* 0x0000000000267805 */ /* 0x000fe4000001ff00 */
[----:B------:R-:W-:Y:S02]  /*7110*/  CS2R R36, SRZ ;  /* 0x0000000000247805 */ /* 0x000fe4000001ff00 */
[----:B------:R-:W-:Y:S02]  /*7120*/  CS2R R42, SRZ ;  /* 0x00000000002a7805 */ /* 0x000fe4000001ff00 */
[----:B------:R-:W-:Y:S02]  /*7130*/  CS2R R40, SRZ ;  /* 0x0000000000287805 */ /* 0x000fe4000001ff00 */
[----:B------:R-:W-:Y:S01]  /*7140*/  CS2R R44, SRZ ;  /* 0x00000000002c7805 */ /* 0x000fe2000001ff00 */
[----:B------:R-:W-:Y:S06]  /*7150*/  @P0 BRA `(.L_x_119) ;  /* 0x00000000000c0947 */ /* 0x000fec0003800000 */
[----:B------:R-:W-:Y:S04]  /*7160*/  SHF.L.U32 R3, RZ, 0x1f, RZ ;  /* 0x0000001fff037819 */ /* 0x000fe800000006ff */
[----:B------:R-:W1:Y:S02]  /*7170*/  SYNCS.PHASECHK.TRANS64.TRYWAIT P0, [UR43+0x40], R3 ;  /* 0x00004003ff0075a7 */ /* 0x000e64000800112b */
[----:B-1----:R-:W-:Y:S05]  /*7180*/  @!P0 BRA `(.L_x_120) ;  /* 0x0000004800d48947 */ /* 0x002fea0003800000 */
.L_x_119:
[----:B------:R-:W-:Y:S05]  /*7190*/  BSYNC B0 ;  /* 0x0000000000007941 */ /* 0x000fea0003800000 */
.L_x_118:
[----:B------:R-:W-:Y:S01]  /*71a0*/  ISETP.NE.AND P0, PT, R76, RZ, PT ;  /* 0x000000ff4c00720c */ /* 0x000fe20003f05270 */
[----:B------:R-:W-:Y:S11]  /*71b0*/  HFMA2 R74, -RZ, RZ, 0, 5.9604644775390625e-08 ;  /* 0x00000001ff4a7431 */ /* 0x000ff600000001ff */
[----:B------:R-:W-:Y:S01]  /*71c0*/  @!UPT UIADD3 URZ, UPT, UPT, URZ, URZ, URZ ;  /* 0x000000fffffff290 */ /* 0x000fe2000fffe0ff */
[----:B------:R2:W1:Y:S04]  /*71d0*/  @P0 LDS.128 R32, [R67] ;  /* 0x0000000043200984 */ /* 0x0004680000000c00 */
[----:B------:R2:W1:Y:S04]  /*71e0*/  @P0 LDS.128 R36, [R66+0x10] ;  /* 0x0000100042240984 */ /* 0x0004680000000c00 */
[----:B------:R2:W1:Y:S04]  /*71f0*/  @P0 LDS.128 R40, [R65+0x20] ;  /* 0x0000200041280984 */ /* 0x0004680000000c00 */
[----:B------:R2:W1:Y:S02]  /*7200*/  @P0 LDS.128 R44, [R62+0x30] ;  /* 0x000030003e2c0984 */ /* 0x0004640000000c00 */
.L_x_117:
[----:B------:R-:W-:Y:S05]  /*7210*/  BSYNC B1 ;  /* 0x0000000000017941 */ /* 0x000fea0003800000 */
.L_x_116:
[----:B-1----:R-:W-:Y:S04]  /*7220*/  SHF.R.U32.HI R2, RZ, 0x15, R25 ;  /* 0x00000015ff027819 */ /* 0x002fe80000011619 */
[----:B------:R-:W-:Y:S01]  /*7230*/  LOP3.LUT P0, RZ, R2, 0x3, R56, 0x48, !PT ;  /* 0x0000000302ff7812 */ /* 0x000fe20007804838 */
[----:B------:R-:W-:Y:S01]  /*7240*/  @!UPT UIADD3 URZ, UPT, UPT, URZ, URZ, URZ ;  /* 0x000000fffffff290 */ /* 0x000fe2000fffe0ff */
[----:B----4-:R-:W-:Y:S11]  /*7250*/  @P2 BRA `(.L_x_121) ;  /* 0x0000000000082947 */ /* 0x010ff60003800000 */
[----:B------:R-:W1:Y:S02]  /*7260*/  SYNCS.PHASECHK.TRANS64.TRYWAIT P1, [R73+URZ+0xb0], R0 ;  /* 0x0000b000490075a7 */ /* 0x000e6400080211ff */
[----:B-1----:R-:W-:Y:S05]  /*7270*/  @!P1 BRA `(.L_x_122) ;  /* 0x0000004800b09947 */ /* 0x002fea0003800000 */
.L_x_121:
[----:B------:R-:W-:Y:S05]  /*7280*/  @!P0 BRA `(.L_x_123) ;  /* 0x0000000000408947 */ /* 0x000fea0003800000 */
[----:B------:R-:W4:Y:S01]  /*7290*/  LDCU.64 UR8, c[0x4][0x70] ;  /* 0x01000e00ff0877ac */ /* 0x000f220008000a00 */
[----:B------:R-:W-:Y:S01]  /*72a0*/  MOV R3, 0x0 ;  /* 0x0000000000037802 */ /* 0x000fe20000000f00 */
[----:B------:R-:W-:Y:S02]  /*72b0*/  HFMA2 R12, -RZ, RZ, 0, 5.9604644775390625e-08 ;  /* 0x00000001ff0c7431 */ /* 0x000fe400000001ff */
[----:B------:R-:W-:Y:S02]  /*72c0*/  IMAD.MOV.U32 R8, RZ, RZ, 0x192 ;  /* 0x00000192ff087424 */ /* 0x000fe400078e00ff */
[----:B------:R-:W-:Y:S01]  /*72d0*/  IMAD.MOV.U32 R13, RZ, RZ, RZ ;  /* 0x000000ffff0d7224 */ /* 0x000fe200078e00ff */
[----:B------:R-:W5:Y:S01]  /*72e0*/  LDCU.64 UR6, c[0x4][0x78] ;  /* 0x01000f00ff0677ac */ /* 0x000f620008000a00 */
[----:B------:R-:W1:Y:S01]  /*72f0*/  LDC.64 R2, c[0x4][R3] ;  /* 0x0100000003027b82 */ /* 0x000e620000000a00 */
[----:B------:R-:W2:Y:S01]  /*7300*/  LDCU.64 UR4, c[0x4][0x10] ;  /* 0x01000200ff0477ac */ /* 0x000ea20008000a00 */
[----:B----4-:R-:W-:Y:S01]  /*7310*/  MOV R5, UR9 ;  /* 0x0000000900057c02 */ /* 0x010fe20008000f00 */
[----:B------:R-:W-:Y:S01]  /*7320*/  IMAD.U32 R4, RZ, RZ, UR8 ;  /* 0x00000008ff047e24 */ /* 0x000fe2000f8e00ff */
[----:B-----5:R-:W-:Y:S01]  /*7330*/  MOV R7, UR7 ;  /* 0x0000000700077c02 */ /* 0x020fe20008000f00 */
[----:B------:R-:W-:Y:S01]  /*7340*/  IMAD.U32 R6, RZ, RZ, UR6 ;  /* 0x00000006ff067e24 */ /* 0x000fe2000f8e00ff */
[----:B--2---:R-:W-:Y:S01]  /*7350*/  MOV R11, UR5 ;  /* 0x00000005000b7c02 */ /* 0x004fe20008000f00 */
[----:B------:R-:W-:Y:S02]  /*7360*/  IMAD.U32 R10, RZ, RZ, UR4 ;  /* 0x00000004ff0a7e24 */ /* 0x000fe4000f8e00ff */
[----:B------:R-:W-:Y:S07]  /*7370*/  LEPC R20, `(.L_x_123) ;  /* 0x000000001014794e */ /* 0x000fee0000000000 */
[----:B-1-3--:R-:W-:Y:S05]  /*7380*/  CALL.ABS.NOINC R2 ;  /* 0x0000000002007343 */ /* 0x00afea0003c00000 */
.L_x_123:
[----:B------:R-:W-:Y:S05]  /*7390*/  WARPSYNC.ALL ;  /* 0x0000000000007948 */ /* 0x000fea0003800000 */
[----:B------:R-:W-:Y:S01]  /*73a0*/  R2UR UR4, R25 ;  /* 0x00000000190472ca */ /* 0x000fe200000e0000 */
[----:B------:R-:W-:Y:S01]  /*73b0*/  BSSY.RECONVERGENT B0, `(.L_x_124) ;  /* 0x0000039000007945 */ /* 0x000fe20003800200 */
[----:B------:R-:W-:Y:S11]  /*73c0*/  ISETP.NE.AND P0, PT, R69, RZ, PT ;  /* 0x000000ff4500720c */ /* 0x000ff60003f05270 */
[----:B------:R-:W1:Y:S02]  /*73d0*/  LDTM.x16 R4, tmem[UR4] ;  /* 0x00000004000479ee */ /* 0x000e640008240000 */
[C---:B-1-3--:R-:W-:Y:S01]  /*73e0*/  FMUL R0, R24.reuse, R4 ;  /* 0x0000000418007220 */ /* 0x04afe20000400000 */
[C---:B------:R-:W-:Y:S01]  /*73f0*/  FMUL R2, R24.reuse, R5 ;  /* 0x0000000518027220 */ /* 0x040fe20000400000 */
[C---:B------:R-:W-:Y:S01]  /*7400*/  FMUL R3, R24.reuse, R6 ;  /* 0x0000000618037220 */ /* 0x040fe20000400000 */
[C---:B------:R-:W-:Y:S01]  /*7410*/  FMUL R7, R24.reuse, R7 ;  /* 0x0000000718077220 */ /* 0x040fe20000400000 */
[C---:B------:R-:W-:Y:S01]  /*7420*/  FFMA R28, R27.reuse, R32, R0 ;  /* 0x000000201b1c7223 */ /* 0x040fe20000000000 */
        /* <DEDUP_REMOVED lines=10> */
[----:B------:R1:W-:Y:S01]  /*74d0*/  STS.128 [R67], R28 ;  /* 0x0000001c43007388 */ /* 0x0003e20000000c00 */
        /* <DEDUP_REMOVED lines=8> */
[----:B------:R1:W-:Y:S01]  /*7560*/  STS.128 [R66+0x10], R4 ;  /* 0x0000100442007388 */ /* 0x0003e20000000c00 */
[C---:B------:R-:W-:Y:S01]  /*7570*/  FMUL R13, R24.reuse, R17 ;  /* 0x00000011180d7220 */ /* 0x040fe20000400000 */
[C---:B------:R-:W-:Y:S01]  /*7580*/  FFMA R10, R27.reuse, R42, R10 ;  /* 0x0000002a1b0a7223 */ /* 0x040fe2000000000a */
[C---:B------:R-:W-:Y:S01]  /*7590*/  FMUL R14, R24.reuse, R18 ;  /* 0x00000012180e7220 */ /* 0x040fe20000400000 */
[C---:B------:R-:W-:Y:S01]  /*75a0*/  FFMA R11, R27.reuse, R43, R15 ;  /* 0x0000002b1b0b7223 */ /* 0x040fe2000000000f */
[----:B------:R-:W-:Y:S01]  /*75b0*/  FMUL R19, R24, R19 ;  /* 0x0000001318137220 */ /* 0x000fe20000400000 */
[C---:B------:R-:W-:Y:S01]  /*75c0*/  FFMA R12, R27.reuse, R44, R12 ;  /* 0x0000002c1b0c7223 */ /* 0x040fe2000000000c */
[C---:B------:R-:W-:Y:S01]  /*75d0*/  FFMA R13, R27.reuse, R45, R13 ;  /* 0x0000002d1b0d7223 */ /* 0x040fe2000000000d */
[C---:B------:R-:W-:Y:S01]  /*75e0*/  FFMA R14, R27.reuse, R46, R14 ;  /* 0x0000002e1b0e7223 */ /* 0x040fe2000000000e */
[----:B------:R1:W-:Y:S01]  /*75f0*/  STS.128 [R65+0x20], R8 ;  /* 0x0000200841007388 */ /* 0x0003e20000000c00 */
[----:B------:R-:W-:Y:S05]  /*7600*/  FFMA R15, R27, R47, R19 ;  /* 0x0000002f1b0f7223 */ /* 0x000fea0000000013 */
[----:B------:R1:W-:Y:S01]  /*7610*/  STS.128 [R62+0x30], R12 ;  /* 0x0000300c3e007388 */ /* 0x0003e20000000c00 */
[----:B------:R-:W-:Y:S01]  /*7620*/  @!PT LDS RZ, [RZ] ;  /* 0x00000000fffff984 */ /* 0x000fe20000000800 */
[----:B------:R-:W-:Y:S01]  /*7630*/  @!PT LDS RZ, [RZ] ;  /* 0x00000000fffff984 */ /* 0x000fe20000000800 */
[----:B------:R-:W-:Y:S01]  /*7640*/  @!PT LDS RZ, [RZ] ;  /* 0x00000000fffff984 */ /* 0x000fe20000000800 */
[----:B------:R-:W-:Y:S01]  /*7650*/  @!PT LDS RZ, [RZ] ;  /* 0x00000000fffff984 */ /* 0x000fe20000000800 */
[----:B------:R3:W-:Y:S06]  /*7660*/  MEMBAR.ALL.CTA ;  /* 0x0000000000007992 */ /* 0x0007ec0000008000 */
[----:B---3--:R-:W3:Y:S02]  /*7670*/  FENCE.VIEW.ASYNC.S ;  /* 0x00000000000073c6 */ /* 0x008ee40000000000 */
[----:B---3--:R-:W-:Y:S06]  /*7680*/  BAR.SYNC.DEFER_BLOCKING 0x1, 0x80 ;  /* 0x0042000000007b1d */ /* 0x008fec0000010000 */
[----:B------:R-:W-:Y:S05]  /*7690*/  @P0 BRA `(.L_x_125) ;  /* 0x0000000000280947 */ /* 0x000fea0003800000 */
[----:B------:R-:W-:Y:S01]  /*76a0*/  UIADD3 UR4, UPT, UPT, UR43, 0x200, URZ ;  /* 0x000002002b047890 */ /* 0x000fe2000fffe0ff */
[----:B------:R-:W-:Y:S05]  /*76b0*/  UMOV UR51, UR36 ;  /* 0x0000002400337c82 */ /* 0x000fea0008000000 */
[----:B------:R-:W-:Y:S01]  /*76c0*/  MOV R59, UR4 ;  /* 0x00000004003b7c02 */ /* 0x000fe20008000f00 */
[----:B------:R-:W-:Y:S03]  /*76d0*/  UIADD3 UR4, UP0, UPT, UR54, 0x680, URZ ;  /* 0x0000068036047890 */ /* 0x000fe6000ff1e0ff */
[----:B------:R-:W-:Y:S01]  /*76e0*/  R2UR UR48, R59 ;  /* 0x000000003b3072ca */ /* 0x000fe200000e0000 */
[----:B------:R-:W-:Y:S11]  /*76f0*/  UIADD3.X UR5, UPT, UPT, URZ, UR55, URZ, UP0, !UPT ;  /* 0x00000037ff057290 */ /* 0x000ff600087fe4ff */
[----:B------:R-:W-:Y:S01]  /*7700*/  @!UPT UIADD3 URZ, UPT, UPT, URZ, URZ, URZ ;  /* 0x000000fffffff290 */ /* 0x000fe2000fffe0ff */
[----:B------:R3:W-:Y:S01]  /*7710*/  UTMASTG.3D [UR48], [UR4] ;  /* 0x00000030040073b5 */ /* 0x0007e20008010000 */
[----:B------:R0:W-:Y:S01]  /*7720*/  UTMACMDFLUSH ;  /* 0x00000000000079b7 */ /* 0x0001e20000000000 */
[----:B---3--:R-:W-:Y:S04]  /*7730*/  DEPBAR.LE SB0, 0x1 ;  /* 0x000080400000791a */ /* 0x008fe80000000000 */
.L_x_125:
[----:B------:R-:W-:Y:S05]  /*7740*/  BSYNC.RECONVERGENT B0 ;  /* 0x0000000000007941 */ /* 0x000fea0003800200 */
.L_x_124:
[----:B------:R-:W-:Y:S01]  /*7750*/  BAR.SYNC.DEFER_BLOCKING 0x1, 0x80 ;  /* 0x0042000000007b1d */ /* 0x000fe20000010000 */
[----:B------:R-:W-:Y:S01]  /*7760*/  ISETP.NE.AND P1, PT, R72, RZ, PT ;  /* 0x000000ff4800720c */ /* 0x000fe20003f25270 */
[----:B------:R-:W-:Y:S01]  /*7770*/  UISETP.NE.AND UP0, UPT, UR53, URZ, UPT ;  /* 0x000000ff3500728c */ /* 0x000fe2000bf05270 */
[----:B------:R-:W-:Y:S11]  /*7780*/  LEA R2, R74, UR43, 0x3 ;  /* 0x0000002b4a027c11 */ /* 0x000ff6000f8e18ff */
[----:B------:R-:W-:Y:S01]  /*7790*/  @P1 SHF.L.U32 R3, RZ, 0x1f, RZ ;  /* 0x0000001fff031819 */ /* 0x000fe200000006ff */
[----:B------:R-:W-:Y:S06]  /*77a0*/  BRA.U !UP0, `(.L_x_126) ;  /* 0x0000000108247547 */ /* 0x000fec000b800000 */
[----:B-1----:R-:W-:Y:S01]  /*77b0*/  IMAD.U32 R4, RZ, RZ, UR47 ;  /* 0x0000002fff047e24 */ /* 0x002fe2000f8e00ff */
[----:B------:R-:W-:Y:S01]  /*77c0*/  MOV R0, UR52 ;  /* 0x0000003400007c02 */ /* 0x000fe20008000f00 */
[----:B------:R-:W-:Y:S03]  /*77d0*/  UIADD3 UR4, UPT, UPT, UR47, 0x1, URZ ;  /* 0x000000012f047890 */ /* 0x000fe6000fffe0ff */
[----:B------:R-:W-:Y:S01]  /*77e0*/  @P1 LEA R4, R4, UR43, 0x3 ;  /* 0x0000002b04041c11 */ /* 0x000fe2000f8e18ff */
[----:B------:R-:W-:Y:S04]  /*77f0*/  UISETP.NE.AND UP0, UPT, UR4, 0x4, UPT ;  /* 0x000000040400788c */ /* 0x000fe8000bf05270 */
[----:B------:R-:W-:Y:S01]  /*7800*/  @P1 VIADD R4, R4, 0x60 ;  /* 0x0000006004041836 */ /* 0x000fe20000000000 */
[----:B------:R-:W-:Y:S04]  /*7810*/  USEL UR47, UR4, URZ, UP0 ;  /* 0x000000ff042f7287 */ /* 0x000fe80008000000 */
[----:B------:R-:W-:Y:S04]  /*7820*/  @P1 PRMT R0, R0, 0x654, R4 ;  /* 0x0000065400001816 */ /* 0x000fe80000000004 */
[----:B------:R3:W-:Y:S04]  /*7830*/  @P1 SYNCS.ARRIVE.TRANS64.RED.A1T0 RZ, [R0+URZ], RZ ;  /* 0x000000ff00ff19a7 */ /* 0x0007e800081004ff */
.L_x_126:
[----:B------:R-:W4:Y:S01]  /*7840*/  @P1 SYNCS.PHASECHK.TRANS64.TRYWAIT P0, [R2+URZ+0x40], R3 ;  /* 0x00004003020015a7 */ /* 0x000f2200080011ff */
[----:B------:R-:W-:Y:S01]  /*7850*/  BSSY B1, `(.L_x_127) ;  /* 0x0000016000017945 */ /* 0x000fe20003800000 */
[----:B----4-:R-:W-:Y:S03]  /*7860*/  @P1 SEL R75, RZ, 0x1, !P0 ;  /* 0x00000001ff4b1807 */ /* 0x010fe60004000000 */
[----:B------:R-:W-:Y:S05]  /*7870*/  @!P1 BRA `(.L_x_128) ;  /* 0x00000000004c9947 */ /* 0x000fea0003800000 */
[----:B------:R-:W-:Y:S01]  /*7880*/  ISETP.NE.AND P0, PT, R75, RZ, PT ;  /* 0x000000ff4b00720c */ /* 0x000fe20003f05270 */
[----:B------:R-:W-:Y:S01]  /*7890*/  BSSY B0, `(.L_x_129) ;  /* 0x000000b000007945 */ /* 0x000fe20003800000 */
[----:B------:R-:W-:Y:S11]  /*78a0*/  ISETP.NE.AND P1, PT, R76, RZ, PT ;  /* 0x000000ff4c00720c */ /* 0x000ff60003f25270 */
[----:B------:R-:W-:Y:S02]  /*78b0*/  @!UPT UIADD3 URZ, UPT, UPT, URZ, URZ, URZ ;  /* 0x000000fffffff290 */ /* 0x000fe4000fffe0ff */
[C---:B-1----:R-:W-:Y:S01]  /*78c0*/  @P1 IMAD R6, R74.reuse, 0x2000, R67 ;  /* 0x000020004a061824 */ /* 0x042fe200078e0243 */
[C---:B------:R-:W-:Y:S01]  /*78d0*/  @P1 LEA R4, R74.reuse, R65, 0xd ;  /* 0x000000414a041211 */ /* 0x040fe200078e68ff */
[C---:B------:R-:W-:Y:S02]  /*78e0*/  @P1 IMAD R5, R74.reuse, 0x2000, R66 ;  /* 0x000020004a051824 */ /* 0x040fe400078e0242 */
[----:B------:R-:W-:Y:S01]  /*78f0*/  @P1 IMAD R3, R74, 0x2000, R62 ;  /* 0x000020004a031824 */ /* 0x000fe200078e023e */
[----:B------:R-:W-:Y:S06]  /*7900*/  @P0 BRA `(.L_x_130) ;  /* 0x00000000000c0947 */ /* 0x000fec0003800000 */
[----:B---3--:R-:W-:Y:S04]  /*7910*/  SHF.L.U32 R0, RZ, 0x1f, RZ ;  /* 0x0000001fff007819 */ /* 0x008fe800000006ff */
[----:B------:R-:W1:Y:S02]  /*7920*/  SYNCS.PHASECHK.TRANS64.TRYWAIT P0, [R2+URZ+0x40], R0 ;  /* 0x00004000020075a7 */ /* 0x000e6400080011ff */
[----:B-1----:R-:W-:Y:S05]  /*7930*/  @!P0 BRA `(.L_x_131) ;  /* 0x0000004400148947 */ /* 0x002fea0003800000 */
.L_x_130:
[----:B------:R-:W-:Y:S05]  /*7940*/  BSYNC B0 ;  /* 0x0000000000007941 */ /* 0x000fea0003800000 */
.L_x_129:
[----:B------:R-:W-:Y:S02]  /*7950*/  ISETP.NE.AND P0, PT, R76, RZ, PT ;  /* 0x000000ff4c00720c */ /* 0x000fe40003f05270 */
[----:B------:R-:W-:Y:S11]  /*7960*/  IADD3 R74, PT, PT, R74, 0x1, RZ ;  /* 0x000000014a4a7810 */ /* 0x000ff60007ffe0ff */
[----:B------:R4:W1:Y:S04]  /*7970*/  @P0 LDS.128 R32, [R6] ;  /* 0x0000000006200984 */ /* 0x0008680000000c00 */
[----:B------:R4:W1:Y:S04]  /*7980*/  @P0 LDS.128 R36, [R5+0x10] ;  /* 0x0000100005240984 */ /* 0x0008680000000c00 */
[----:B------:R4:W1:Y:S04]  /*7990*/  @P0 LDS.128 R40, [R4+0x20] ;  /* 0x0000200004280984 */ /* 0x0008680000000c00 */
[----:B------:R4:W1:Y:S02]  /*79a0*/  @P0 LDS.128 R44, [R3+0x30] ;  /* 0x00003000032c0984 */ /* 0x0008640000000c00 */
.L_x_128:
[----:B------:R-:W-:Y:S05]  /*79b0*/  BSYNC B1 ;  /* 0x0000000000017941 */ /* 0x000fea0003800000 */
.L_x_127:
[----:B-1-3--:R-:W-:Y:S05]  /*79c0*/  VIADD R0, R25, 0x10 ;  /* 0x0000001019007836 */ /* 0x00afea0000000000 */
[----:B------:R-:W-:Y:S04]  /*79d0*/  SHF.R.U32.HI R0, RZ, 0x15, R0 ;  /* 0x00000015ff007819 */ /* 0x000fe80000011600 */
[----:B------:R-:W-:Y:S11]  /*79e0*/  LOP3.LUT P0, RZ, R0, 0x3, R56, 0x48, !PT ;  /* 0x0000000300ff7812 */ /* 0x000ff60007804838 */
[----:B------:R-:W-:Y:S02]  /*79f0*/  @!UPT UIADD3 URZ, UPT, UPT, URZ, URZ, URZ ;  /* 0x000000fffffff290 */ /* 0x000fe4000fffe0ff */
[----:B------:R-:W-:Y:S05]  /*7a00*/  @!P0 BRA `(.L_x_132) ;  /* 0x0000000000408947 */ /* 0x000fea0003800000 */
[----:B------:R-:W1:Y:S01]  /*7a10*/  LDCU.64 UR8, c[0x4][0x70] ;  /* 0x01000e00ff0877ac */ /* 0x000e620008000a00 */
[----:B----4-:R-:W-:Y:S01]  /*7a20*/  MOV R3, 0x0 ;  /* 0x0000000000037802 */ /* 0x010fe20000000f00 */
[----:B------:R-:W-:Y:S02]  /*7a30*/  HFMA2 R12, -RZ, RZ, 0, 5.9604644775390625e-08 ;  /* 0x00000001ff0c7431 */ /* 0x000fe400000001ff */
[----:B------:R-:W-:Y:S02]  /*7a40*/  IMAD.MOV.U32 R8, RZ, RZ, 0x192 ;  /* 0x00000192ff087424 */ /* 0x000fe400078e00ff */
[----:B------:R-:W-:Y:S01]  /*7a50*/  IMAD.MOV.U32 R13, RZ, RZ, RZ ;  /* 0x000000ffff0d7224 */ /* 0x000fe200078e00ff */
[----:B------:R-:W3:Y:S01]  /*7a60*/  LDCU.64 UR6, c[0x4][0x78] ;  /* 0x01000f00ff0677ac */ /* 0x000ee20008000a00 */
[----:B------:R-:W4:Y:S01]  /*7a70*/  LDC.64 R2, c[0x4][R3] ;  /* 0x0100000003027b82 */ /* 0x000f220000000a00 */
[----:B------:R-:W5:Y:S01]  /*7a80*/  LDCU.64 UR4, c[0x4][0x10] ;  /* 0x01000200ff0477ac */ /* 0x000f620008000a00 */
[----:B-1----:R-:W-:Y:S01]  /*7a90*/  MOV R5, UR9 ;  /* 0x0000000900057c02 */ /* 0x002fe20008000f00 */
[----:B------:R-:W-:Y:S01]  /*7aa0*/  IMAD.U32 R4, RZ, RZ, UR8 ;  /* 0x00000008ff047e24 */ /* 0x000fe2000f8e00ff */
[----:B---3--:R-:W-:Y:S01]  /*7ab0*/  MOV R7, UR7 ;  /* 0x0000000700077c02 */ /* 0x008fe20008000f00 */
[----:B------:R-:W-:Y:S01]  /*7ac0*/  IMAD.U32 R6, RZ, RZ, UR6 ;  /* 0x00000006ff067e24 */ /* 0x000fe2000f8e00ff */
[----:B-----5:R-:W-:Y:S01]  /*7ad0*/  MOV R11, UR5 ;  /* 0x00000005000b7c02 */ /* 0x020fe20008000f00 */
[----:B------:R-:W-:Y:S02]  /*7ae0*/  IMAD.U32 R10, RZ, RZ, UR4 ;  /* 0x00000004ff0a7e24 */ /* 0x000fe4000f8e00ff */
[----:B------:R-:W-:Y:S07]  /*7af0*/  LEPC R20, `(.L_x_132) ;  /* 0x000000001014794e */ /* 0x000fee0000000000 */
[----:B--2-4-:R-:W-:Y:S05]  /*7b00*/  CALL.ABS.NOINC R2 ;  /* 0x0000000002007343 */ /* 0x014fea0003c00000 */
.L_x_132:
[----:B------:R-:W-:Y:S05]  /*7b10*/  WARPSYNC.ALL ;  /* 0x0000000000007948 */ /* 0x000fea0003800000 */
[----:B------:R-:W-:Y:S01]  /*7b20*/  R2UR UR4, R25 ;  /* 0x00000000190472ca */ /* 0x000fe200000e0000 */
[----:B------:R-:W-:Y:S01]  /*7b30*/  BSSY.RECONVERGENT B0, `(.L_x_133) ;  /* 0x0000040000007945 */ /* 0x000fe20003800200 */
[----:B------:R-:W-:Y:S02]  /*7b40*/  ISETP.NE.AND P6, PT, R72, RZ, PT ;  /* 0x000000ff4800720c */ /* 0x000fe40003fc5270 */
[----:B------:R-:W-:Y:S02]  /*7b50*/  ISETP.NE.AND P0, PT, R69, RZ, PT ;  /* 0x000000ff4500720c */ /* 0x000fe40003f05270 */
[----:B------:R-:W-:Y:S07]  /*7b60*/  MOV R20, UR47 ;  /* 0x0000002f00147c02 */ /* 0x000fee0008000f00 */
[----:B----4-:R-:W1:Y:S02]  /*7b70*/  LDTM.x16 R4, tmem[UR4+0x10] ;  /* 0x00001004000479ee */ /* 0x010e640008240000 */
[----:B------:R-:W-:Y:S01]  /*7b80*/  @P6 LEA R20, R20, UR43, 0x3 ;  /* 0x0000002b14146c11 */ /* 0x000fe2000f8e18ff */
[C---:B-1----:R-:W-:Y:S01]  /*7b90*/  FMUL R0, R24.reuse, R4 ;  /* 0x0000000418007220 */ /* 0x042fe20000400000 */
        /* <DEDUP_REMOVED lines=33> */
[----:B------:R-:W-:Y:S01]  /*7db0*/  FFMA R15, R27, R47, R19 ;  /* 0x0000002f1b0f7223 */ /* 0x000fe20000000013 */
[----:B------:R-:W-:Y:S02]  /*7dc0*/  MOV R16, UR52 ;  /* 0x0000003400107c02 */ /* 0x000fe40008000f00 */
[----:B------:R-:W-:Y:S02]  /*7dd0*/  @P6 IADD3 R17, PT, PT, R20, 0x60, RZ ;  /* 0x0000006014116810 */ /* 0x000fe40007ffe0ff */
[----:B------:R1:W-:Y:S01]  /*7de0*/  STS.128 [R62+0x2030], R12 ;  /* 0x0020300c3e007388 */ /* 0x0003e20000000c00 */
[----:B------:R-:W-:Y:S02]  /*7df0*/  LEA R0, R74, UR43, 0x3 ;  /* 0x0000002b4a007c11 */ /* 0x000fe4000f8e18ff */
[----:B------:R-:W-:Y:S01]  /*7e00*/  @P6 PRMT R16, R16, 0x654, R17 ;  /* 0x0000065410106816 */ /* 0x000fe20000000011 */
[----:B------:R-:W-:Y:S01]  /*7e10*/  @!PT LDS RZ, [RZ] ;  /* 0x00000000fffff984 */ /* 0x000fe20000000800 */
[----:B------:R-:W-:Y:S01]  /*7e20*/  @!PT LDS RZ, [RZ] ;  /* 0x00000000fffff984 */ /* 0x000fe20000000800 */
[----:B------:R-:W-:Y:S01]  /*7e30*/  @!PT LDS RZ, [RZ] ;  /* 0x00000000fffff984 */ /* 0x000fe20000000800 */
[----:B------:R-:W-:Y:S01]  /*7e40*/  @!PT LDS RZ, [RZ] ;  /* 0x00000000fffff984 */ /* 0x000fe20000000800 */
[----:B------:R3:W-:Y:S06]  /*7e50*/  MEMBAR.ALL.CTA ;  /* 0x0000000000007992 */ /* 0x0007ec0000008000 */
[----:B---3--:R-:W3:Y:S01]  /*7e60*/  FENCE.VIEW.ASYNC.S ;  /* 0x00000000000073c6 */ /* 0x008ee20000000000 */
[----:B------:R-:W-:Y:S01]  /*7e70*/  @P6 SHF.L.U32 R2, RZ, 0x1f, RZ ;  /* 0x0000001fff026819 */ /* 0x000fe200000006ff */
[----:B---3--:R-:W-:Y:S06]  /*7e80*/  BAR.SYNC.DEFER_BLOCKING 0x1, 0x80 ;  /* 0x0042000000007b1d */ /* 0x008fec0000010000 */
[----:B------:R-:W-:Y:S05]  /*7e90*/  @P0 BRA `(.L_x_134) ;  /* 0x0000000000240947 */ /* 0x000fea0003800000 */
[----:B------:R-:W-:Y:S02]  /*7ea0*/  UIADD3 UR4, UP0, UPT, UR54, 0x680, URZ ;  /* 0x0000068036047890 */ /* 0x000fe4000ff1e0ff */
[----:B------:R-:W-:Y:S02]  /*7eb0*/  UIADD3 UR9, UPT, UPT, UR49, 0x10, URZ ;  /* 0x0000001031097890 */ /* 0x000fe4000fffe0ff */
[----:B------:R-:W-:Y:S02]  /*7ec0*/  UIADD3 UR8, UPT, UPT, UR43, 0x2200, URZ ;  /* 0x000022002b087890 */ /* 0x000fe4000fffe0ff */
[----:B------:R-:W-:Y:S01]  /*7ed0*/  UIADD3.X UR5, UPT, UPT, URZ, UR55, URZ, UP0, !UPT ;  /* 0x00000037ff057290 */ /* 0x000fe200087fe4ff */
[----:B------:R-:W-:Y:S01]  /*7ee0*/  UMOV UR10, UR50 ;  /* 0x00000032000a7c82 */ /* 0x000fe20008000000 */
[----:B------:R-:W-:Y:S07]  /*7ef0*/  UMOV UR11, UR36 ;  /* 0x00000024000b7c82 */ /* 0x000fee0008000000 */
[----:B------:R3:W-:Y:S01]  /*7f00*/  UTMASTG.3D [UR8], [UR4] ;  /* 0x00000008040073b5 */ /* 0x0007e20008010000 */
[----:B------:R0:W-:Y:S01]  /*7f10*/  UTMACMDFLUSH ;  /* 0x00000000000079b7 */ /* 0x0001e20000000000 */
[----:B---3--:R-:W-:Y:S04]  /*7f20*/  DEPBAR.LE SB0, 0x1 ;  /* 0x000080400000791a */ /* 0x008fe80000000000 */
.L_x_134:
[----:B------:R-:W-:Y:S05]  /*7f30*/  BSYNC.RECONVERGENT B0 ;  /* 0x0000000000007941 */ /* 0x000fea0003800200 */
.L_x_133:
[----:B------:R-:W-:Y:S01]  /*7f40*/  BAR.SYNC.DEFER_BLOCKING 0x1, 0x80 ;  /* 0x0042000000007b1d */ /* 0x000fe20000010000 */
[----:B------:R-:W-:Y:S04]  /*7f50*/  UIADD3 UR4, UPT, UPT, UR47, 0x1, URZ ;  /* 0x000000012f047890 */ /* 0x000fe8000fffe0ff */
[----:B------:R-:W-:Y:S04]  /*7f60*/  UISETP.NE.AND UP0, UPT, UR4, 0x4, UPT ;  /* 0x000000040400788c */ /* 0x000fe8000bf05270 */
[----:B------:R-:W-:Y:S01]  /*7f70*/  USEL UR46, UR4, URZ, UP0 ;  /* 0x000000ff042e7287 */ /* 0x000fe20008000000 */
[----:B------:R3:W-:Y:S01]  /*7f80*/  @P6 SYNCS.ARRIVE.TRANS64.RED.A1T0 RZ, [R16+URZ], RZ ;  /* 0x000000ff10ff69a7 */ /* 0x0007e200081004ff */
[----:B------:R-:W-:Y:S01]  /*7f90*/  BSSY B1, `(.L_x_135) ;  /* 0x0000017000017945 */ /* 0x000fe20003800000 */
[----:B------:R-:W4:Y:S02]  /*7fa0*/  @P6 SYNCS.PHASECHK.TRANS64.TRYWAIT P0, [R0+URZ+0x40], R2 ;  /* 0x00004002000065a7 */ /* 0x000f2400080011ff */
[----:B----4-:R-:W-:Y:S01]  /*7fb0*/  @P6 SEL R75, RZ, 0x1, !P0 ;  /* 0x00000001ff4b6807 */ /* 0x010fe20004000000 */
[----:B---3--:R-:W-:Y:S06]  /*7fc0*/  @!P6 BRA `(.L_x_136) ;  /* 0x00000000004ce947 */ /* 0x008fec0003800000 */
        /* <DEDUP_REMOVED lines=9> */
[----:B------:R-:W-:Y:S04]  /*8060*/  SHF.L.U32 R6, RZ, 0x1f, RZ ;  /* 0x0000001fff067819 */ /* 0x000fe800000006ff */
[----:B------:R-:W1:Y:S02]  /*8070*/  SYNCS.PHASECHK.TRANS64.TRYWAIT P0, [R0+URZ+0x40], R6 ;  /* 0x00004006000075a7 */ /* 0x000e6400080011ff */
[----:B-1----:R-:W-:Y:S05]  /*8080*/  @!P0 BRA `(.L_x_139) ;  /* 0x0000003c00548947 */ /* 0x002fea0003800000 */
.L_x_138:
[----:B------:R-:W-:Y:S05]  /*8090*/  BSYNC B0 ;  /* 0x0000000000007941 */ /* 0x000fea0003800000 */
.L_x_137:
[----:B------:R-:W-:Y:S02]  /*80a0*/  ISETP.NE.AND P0, PT, R76, RZ, PT ;  /* 0x000000ff4c00720c */ /* 0x000fe40003f05270 */
[----:B------:R-:W-:Y:S11]  /*80b0*/  IADD3 R74, PT, PT, R74, 0x1, RZ ;  /* 0x000000014a4a7810 */ /* 0x000ff60007ffe0ff */
[----:B------:R3:W4:Y:S04]  /*80c0*/  @P0 LDS.128 R32, [R5] ;  /* 0x0000000005200984 */ /* 0x0007280000000c00 */
[----:B------:R3:W1:Y:S04]  /*80d0*/  @P0 LDS.128 R36, [R4+0x10] ;  /* 0x0000100004240984 */ /* 0x0006680000000c00 */
[----:B------:R3:W1:Y:S04]  /*80e0*/  @P0 LDS.128 R40, [R3+0x20] ;  /* 0x0000200003280984 */ /* 0x0006680000000c00 */
[----:B------:R3:W1:Y:S02]  /*80f0*/  @P0 LDS.128 R44, [R2+0x30] ;  /* 0x00003000022c0984 */ /* 0x0006640000000c00 */
.L_x_136:
[----:B------:R-:W-:Y:S05]  /*8100*/  BSYNC B1 ;  /* 0x0000000000017941 */ /* 0x000fea0003800000 */
.L_x_135:
[----:B-1----:R-:W-:Y:S05]  /*8110*/  VIADD R0, R25, 0x20 ;  /* 0x0000002019007836 */ /* 0x002fea0000000000 */
[----:B------:R-:W-:Y:S04]  /*8120*/  SHF.R.U32.HI R0, RZ, 0x15, R0 ;  /* 0x00000015ff007819 */ /* 0x000fe80000011600 */
[----:B------:R-:W-:Y:S11]  /*8130*/  LOP3.LUT P0, RZ, R0, 0x3, R56, 0x48, !PT ;  /* 0x0000000300ff7812 */ /* 0x000ff60007804838 */
[----:B------:R-:W-:Y:S02]  /*8140*/  @!UPT UIADD3 URZ, UPT, UPT, URZ, URZ, URZ ;  /* 0x000000fffffff290 */ /* 0x000fe4000fffe0ff */
[----:B------:R-:W-:Y:S05]  /*8150*/  @!P0 BRA `(.L_x_140) ;  /* 0x0000000000408947 */ /* 0x000fea0003800000 */
[----:B------:R-:W1:Y:S01]  /*8160*/  LDCU.64 UR8, c[0x4][0x70] ;  /* 0x01000e00ff0877ac */ /* 0x000e620008000a00 */
[----:B---3--:R-:W-:Y:S01]  /*8170*/  MOV R3, 0x0 ;  /* 0x0000000000037802 */ /* 0x008fe20000000f00 */
[----:B------:R-:W-:Y:S02]  /*8180*/  HFMA2 R12, -RZ, RZ, 0, 5.9604644775390625e-08 ;  /* 0x00000001ff0c7431 */ /* 0x000fe400000001ff */
[----:B------:R-:W-:Y:S02]  /*8190*/  IMAD.MOV.U32 R8, RZ, RZ, 0x192 ;  /* 0x00000192ff087424 */ /* 0x000fe400078e00ff */
[----:B------:R-:W-:Y:S01]  /*81a0*/  IMAD.MOV.U32 R13, RZ, RZ, RZ ;  /* 0x000000ffff0d7224 */ /* 0x000fe200078e00ff */
[----:B------:R-:W3:Y:S01]  /*81b0*/  LDCU.64 UR6, c[0x4][0x78] ;  /* 0x01000f00ff0677ac */ /* 0x000ee20008000a00 */
[----:B------:R-:W2:Y:S01]  /*81c0*/  LDC.64 R2, c[0x4][R3] ;  /* 0x0100000003027b82 */ /* 0x000ea20000000a00 */
        /* <DEDUP_REMOVED lines=9> */
.L_x_140:
[----:B------:R-:W-:Y:S05]  /*8260*/  WARPSYNC.ALL ;  /* 0x0000000000007948 */ /* 0x000fea0003800000 */
[----:B------:R-:W-:Y:S01]  /*8270*/  R2UR UR4, R25 ;  /* 0x00000000190472ca */ /* 0x000fe200000e0000 */
[----:B------:R-:W-:Y:S01]  /*8280*/  BSSY.RECONVERGENT B0, `(.L_x_141) ;  /* 0x0000040000007945 */ /* 0x000fe20003800200 */
[----:B------:R-:W-:Y:S02]  /*8290*/  ISETP.NE.AND P6, PT, R72, RZ, PT ;  /* 0x000000ff4800720c */ /* 0x000fe40003fc5270 */
[----:B------:R-:W-:Y:S02]  /*82a0*/  ISETP.NE.AND P0, PT, R69, RZ, PT ;  /* 0x000000ff4500720c */ /* 0x000fe40003f05270 */
[----:B------:R-:W-:Y:S07]  /*82b0*/  MOV R20, UR46 ;  /* 0x0000002e00147c02 */ /* 0x000fee0008000f00 */
[----:B---3--:R-:W1:Y:S02]  /*82c0*/  LDTM.x16 R4, tmem[UR4+0x20] ;  /* 0x00002004000479ee */ /* 0x008e640008240000 */
[----:B------:R-:W-:Y:S01]  /*82d0*/  @P6 LEA R20, R20, UR43, 0x3 ;  /* 0x0000002b14146c11 */ /* 0x000fe2000f8e18ff */
[C---:B-1----:R-:W-:Y:S01]  /*82e0*/  FMUL R0, R24.reuse, R4 ;  /* 0x0000000418007220 */ /* 0x042fe20000400000 */
[C---:B------:R-:W-:Y:S01]  /*82f0*/  FMUL R2, R24.reuse, R5 ;  /* 0x0000000518027220 */ /* 0x040fe20000400000 */
[C---:B------:R-:W-:Y:S01]  /*8300*/  FMUL R3, R24.reuse, R6 ;  /* 0x0000000618037220 */ /* 0x040fe20000400000 */
[C---:B------:R-:W-:Y:S01]  /*8310*/  FMUL R7, R24.reuse, R7 ;  /* 0x0000000718077220 */ /* 0x040fe20000400000 */
[C---:B----4-:R-:W-:Y:S01]  /*8320*/  FFMA R28, R27.reuse, R32, R0 ;  /* 0x000000201b1c7223 */ /* 0x050fe20000000000 */
        /* <DEDUP_REMOVED lines=53> */
.L_x_142:
[----:B------:R-:W-:Y:S05]  /*8680*/  BSYNC.RECONVERGENT B0 ;  /* 0x0000000000007941 */ /* 0x000fea0003800200 */
.L_x_141:
[----:B------:R-:W-:Y:S01]  /*8690*/  BAR.SYNC.DEFER_BLOCKING 0x1, 0x80 ;  /* 0x0042000000007b1d */ /* 0x000fe20000010000 */
[----:B------:R-:W-:Y:S01]  /*86a0*/  UIADD3 UR4, UPT, UPT, UR46, 0x1, URZ ;  /* 0x000000012e047890 */ /* 0x000fe2000fffe0ff */
[----:B------:R-:W-:Y:S03]  /*86b0*/  HFMA2 R77, -RZ, RZ, 0, 0 ;  /* 0x00000000ff4d7431 */ /* 0x000fe600000001ff */
        /* <DEDUP_REMOVED lines=19> */
.L_x_146:
[----:B------:R-:W-:Y:S05]  /*87f0*/  BSYNC B0 ;  /* 0x0000000000007941 */ /* 0x000fea0003800000 */
.L_x_145:
[----:B------:R-:W-:Y:S01]  /*8800*/  ISETP.NE.AND P0, PT, R76, RZ, PT ;  /* 0x000000ff4c00720c */ /* 0x000fe20003f05270 */
[----:B------:R-:W-:Y:S11]  /*8810*/  VIADD R74, R74, 0x1 ;  /* 0x000000014a4a7836 */ /* 0x000ff60000000000 */
[----:B------:R-:W-:Y:S01]  /*8820*/  @!UPT UIADD3 URZ, UPT, UPT, URZ, URZ, URZ ;  /* 0x000000fffffff290 */ /* 0x000fe2000fffe0ff */
[----:B------:R3:W4:Y:S04]  /*8830*/  @P0 LDS.128 R32, [R5] ;  /* 0x0000000005200984 */ /* 0x0007280000000c00 */
[----:B------:R3:W1:Y:S04]  /*8840*/  @P0 LDS.128 R36, [R4+0x10] ;  /* 0x0000100004240984 */ /* 0x0006680000000c00 */
[----:B------:R3:W1:Y:S04]  /*8850*/  @P0 LDS.128 R40, [R3+0x20] ;  /* 0x0000200003280984 */ /* 0x0006680000000c00 */
[----:B------:R3:W1:Y:S01]  /*8860*/  @P0 LDS.128 R44, [R2+0x30] ;  /* 0x00003000022c0984 */ /* 0x0006620000000c00 */
[C---:B------:R-:W-:Y:S04]  /*8870*/  ISETP.NE.AND P0, PT, R74.reuse, 0x4, PT ;  /* 0x000000044a00780c */ /* 0x040fe80003f05270 */
[----:B------:R-:W-:Y:S02]  /*8880*/  SEL R74, R74, RZ, P0 ;  /* 0x000000ff4a4a7207 */ /* 0x000fe40000000000 */
[----:B------:R-:W-:Y:S02]  /*8890*/  SEL R77, RZ, 0x1, P0 ;  /* 0x00000001ff4d7807 */ /* 0x000fe40000000000 */
.L_x_144:
[----:B------:R-:W-:Y:S05]  /*88a0*/  BSYNC B1 ;  /* 0x0000000000017941 */ /* 0x000fea0003800000 */
.L_x_143:
        /* <DEDUP_REMOVED lines=21> */
.L_x_148:
        /* <DEDUP_REMOVED lines=54> */
[----:B------:R-:W-:Y:S01]  /*8d60*/  @P6 SHF.L.U32 R2, R77, 0x1f, RZ ;  /* 0x0000001f4d026819 */ /* 0x000fe200000006ff */
        /* <DEDUP_REMOVED lines=11> */
.L_x_150:
[----:B------:R-:W-:Y:S05]  /*8e20*/  BSYNC.RECONVERGENT B0 ;  /* 0x0000000000007941 */ /* 0x000fea0003800200 */
.L_x_149:
        /* <DEDUP_REMOVED lines=18> */
[----:B------:R-:W-:Y:S04]  /*8f50*/  SHF.L.U32 R6, R77, 0x1f, RZ ;  /* 0x0000001f4d067819 */ /* 0x000fe800000006ff */
[----:B------:R-:W1:Y:S02]  /*8f60*/  SYNCS.PHASECHK.TRANS64.TRYWAIT P0, [R0+URZ+0x40], R6 ;  /* 0x00004006000075a7 */ /* 0x000e6400080011ff */
[----:B-1----:R-:W-:Y:S05]  /*8f70*/  @!P0 BRA `(.L_x_155) ;  /* 0x0000002c00c08947 */ /* 0x002fea0003800000 */
.L_x_154:
[----:B------:R-:W-:Y:S05]  /*8f80*/  BSYNC B0 ;  /* 0x0000000000007941 */ /* 0x000fea0003800000 */
.L_x_153:
[----:B------:R-:W-:Y:S01]  /*8f90*/  ISETP.NE.AND P0, PT, R76, RZ, PT ;  /* 0x000000ff4c00720c */ /* 0x000fe20003f05270 */
[----:B------:R-:W-:Y:S11]  /*8fa0*/  VIADD R74, R74, 0x1 ;  /* 0x000000014a4a7836 */ /* 0x000ff60000000000 */
[----:B------:R-:W-:Y:S01]  /*8fb0*/  @!UPT UIADD3 URZ, UPT, UPT, URZ, URZ, URZ ;  /* 0x000000fffffff290 */ /* 0x000fe2000fffe0ff */
[----:B------:R3:W4:Y:S04]  /*8fc0*/  @P0 LDS.128 R32, [R5] ;  /* 0x0000000005200984 */ /* 0x0007280000000c00 */
[----:B------:R3:W2:Y:S04]  /*8fd0*/  @P0 LDS.128 R36, [R4+0x10] ;  /* 0x0000100004240984 */ /* 0x0006a80000000c00 */
[----:B------:R3:W2:Y:S04]  /*8fe0*/  @P0 LDS.128 R40, [R3+0x20] ;  /* 0x0000200003280984 */ /* 0x0006a80000000c00 */
[----:B------:R3:W2:Y:S01]  /*8ff0*/  @P0 LDS.128 R44, [R2+0x30] ;  /* 0x00003000022c0984 */ /* 0x0006a20000000c00 */
[C---:B------:R-:W-:Y:S04]  /*9000*/  ISETP.NE.AND P0, PT, R74.reuse, 0x4, PT ;  /* 0x000000044a00780c */ /* 0x040fe80003f05270 */
[----:B-1----:R-:W-:Y:S02]  /*9010*/  SEL R0, RZ, 0x1, P0 ;  /* 0x00000001ff007807 */ /* 0x002fe40000000000 */
[----:B------:R-:W-:Y:S02]  /*9020*/  SEL R74, R74, RZ, P0 ;  /* 0x000000ff4a4a7207 */ /* 0x000fe40000000000 */
[----:B------:R-:W-:Y:S02]  /*9030*/  LOP3.LUT R77, R77, R0, RZ, 0x3c, !PT ;  /* 0x000000004d4d7212 */ /* 0x000fe400078e3cff */
.L_x_152:
[----:B------:R-:W-:Y:S05]  /*9040*/  BSYNC B1 ;  /* 0x0000000000017941 */ /* 0x000fea0003800000 */
.L_x_151:
[----:B------:R-:W-:Y:S05]  /*9050*/  VIADD R0, R25, 0x40 ;  /* 0x0000004019007836 */ /* 0x000fea0000000000 */
[----:B------:R-:W-:Y:S04]  /*9060*/  SHF.R.U32.HI R0, RZ, 0x15, R0 ;  /* 0x00000015ff007819 */ /* 0x000fe80000011600 */
[----:B------:R-:W-:Y:S11]  /*9070*/  LOP3.LUT P0, RZ, R0, 0x3, R56, 0x48, !PT ;  /* 0x0000000300ff7812 */ /* 0x000ff60007804838 */
[----:B------:R-:W-:Y:S02]  /*9080*/  @!UPT UIADD3 URZ, UPT, UPT, URZ, URZ, URZ ;  /* 0x000000fffffff290 */ /* 0x000fe4000fffe0ff */
[----:B------:R-:W-:Y:S05]  /*9090*/  @!P0 BRA `(.L_x_156) ;  /* 0x0000000000408947 */ /* 0x000fea0003800000 */
[----:B------:R-:W5:Y:S01]  /*90a0*/  LDCU.64 UR8, c[0x4][0x70] ;  /* 0x01000e00ff0877ac */ /* 0x000f620008000a00 */
[----:B---3--:R-:W-:Y:S01]  /*90b0*/  MOV R3, 0x0 ;  /* 0x0000000000037802 */ /* 0x008fe20000000f00 */
[----:B-1----:R-:W-:Y:S02]  /*90c0*/  HFMA2 R12, -RZ, RZ, 0, 5.9604644775390625e-08 ;  /* 0x00000001ff0c7431 */ /* 0x002fe400000001ff */
[----:B------:R-:W-:Y:S02]  /*90d0*/  IMAD.MOV.U32 R8, RZ, RZ, 0x192 ;  /* 0x00000192ff087424 */ /* 0x000fe400078e00ff */
[----:B------:R-:W-:Y:S01]  /*90e0*/  IMAD.MOV.U32 R13, RZ, RZ, RZ ;  /* 0x000000ffff0d7224 */ /* 0x000fe200078e00ff */
[----:B------:R-:W1:Y:S01]  /*90f0*/  LDCU.64 UR6, c[0x4][0x78] ;  /* 0x01000f00ff0677ac */ /* 0x000e620008000a00 */
[----:B------:R-:W3:Y:S01]  /*9100*/  LDC.64 R2, c[0x4][R3] ;  /* 0x0100000003027b82 */ /* 0x000ee20000000a00 */
[----:B------:R-:W2:Y:S01]  /*9110*/  LDCU.64 UR4, c[0x4][0x10] ;  /* 0x01000200ff0477ac */ /* 0x000ea20008000a00 */
[----:B-----5:R-:W-:Y:S01]  /*9120*/  MOV R5, UR9 ;  /* 0x0000000900057c02 */ /* 0x020fe20008000f00 */
[----:B------:R-:W-:Y:S01]  /*9130*/  IMAD.U32 R4, RZ, RZ, UR8 ;  /* 0x00000008ff047e24 */ /* 0x000fe2000f8e00ff */
[----:B-1----:R-:W-:Y:S01]  /*9140*/  MOV R7, UR7 ;  /* 0x0000000700077c02 */ /* 0x002fe20008000f00 */
[----:B------:R-:W-:Y:S01]  /*9150*/  IMAD.U32 R6, RZ, RZ, UR6 ;  /* 0x00000006ff067e24 */ /* 0x000fe2000f8e00ff */
[----:B--2---:R-:W-:Y:S01]  /*9160*/  MOV R11, UR5 ;  /* 0x00000005000b7c02 */ /* 0x004fe20008000f00 */
[----:B------:R-:W-:Y:S02]  /*9170*/  IMAD.U32 R10, RZ, RZ, UR4 ;  /* 0x00000004ff0a7e24 */ /* 0x000fe4000f8e00ff */
[----:B------:R-:W-:Y:S07]  /*9180*/  LEPC R20, `(.L_x_156) ;  /* 0x000000001014794e */ /* 0x000fee0000000000 */
[----:B---34-:R-:W-:Y:S05]  /*9190*/  CALL.ABS.NOINC R2 ;  /* 0x0000000002007343 */ /* 0x018fea0003c00000 */
.L_x_156:
[----:B------:R-:W-:Y:S05]  /*91a0*/  WARPSYNC.ALL ;  /* 0x0000000000007948 */ /* 0x000fea0003800000 */
[----:B------:R-:W-:Y:S01]  /*91b0*/  R2UR UR4, R25 ;  /* 0x00000000190472ca */ /* 0x000fe200000e0000 */
[----:B------:R-:W-:Y:S01]  /*91c0*/  BSSY.RECONVERGENT B0, `(.L_x_157) ;  /* 0x0000043000007945 */ /* 0x000fe20003800200 */
[----:B------:R-:W-:Y:S02]  /*91d0*/  ISETP.NE.AND P6, PT, R72, RZ, PT ;  /* 0x000000ff4800720c */ /* 0x000fe40003fc5270 */
[----:B------:R-:W-:Y:S02]  /*91e0*/  ISETP.NE.AND P0, PT, R69, RZ, PT ;  /* 0x000000ff4500720c */ /* 0x000fe40003f05270 */
[----:B------:R-:W-:Y:S07]  /*91f0*/  MOV R20, UR47 ;  /* 0x0000002f00147c02 */ /* 0x000fee0008000f00 */
[----:B-1-3--:R-:W1:Y:S02]  /*9200*/  LDTM.x16 R4, tmem[UR4+0x40] ;  /* 0x00004004000479ee */ /* 0x00ae640008240000 */
        /* <DEDUP_REMOVED lines=13> */
[C---:B--2---:R-:W-:Y:S01]  /*92e0*/  FFMA R4, R27.reuse, R36, R4 ;  /* 0x000000241b047223 */ /* 0x044fe20000000004 */
        /* <DEDUP_REMOVED lines=32> */
[----:B--2---:R-:W2:Y:S01]  /*94f0*/  FENCE.VIEW.ASYNC.S ;  /* 0x00000000000073c6 */ /* 0x004ea20000000000 */
[----:B------:R-:W-:Y:S01]  /*9500*/  @P6 SHF.L.U32 R2, R77, 0x1f, RZ ;  /* 0x0000001f4d026819 */ /* 0x000fe200000006ff */
[----:B--2---:R-:W-:Y:S06]  /*9510*/  BAR.SYNC.DEFER_BLOCKING 0x1, 0x80 ;  /* 0x0042000000007b1d */ /* 0x004fec0000010000 */
[----:B------:R-:W-:Y:S05]  /*9520*/  @P0 BRA `(.L_x_158) ;  /* 0x0000000000300947 */ /* 0x000fea0003800000 */
[----:B------:R-:W-:Y:S02]  /*9530*/  UIADD3 UR4, UPT, UPT, UR43, 0x200, URZ ;  /* 0x000002002b047890 */ /* 0x000fe4000fffe0ff */
[----:B------:R-:W-:Y:S01]  /*9540*/  UIADD3 UR9, UPT, UPT, UR49, 0x40, URZ ;  /* 0x0000004031097890 */ /* 0x000fe2000fffe0ff */
[----:B------:R-:W-:Y:S01]  /*9550*/  UMOV UR10, UR50 ;  /* 0x00000032000a7c82 */ /* 0x000fe20008000000 */
[----:B------:R-:W-:Y:S02]  /*9560*/  UMOV UR11, UR36 ;  /* 0x00000024000b7c82 */ /* 0x000fe40008000000 */
[----:B------:R-:W-:Y:S01]  /*9570*/  MOV R59, UR4 ;  /* 0x00000004003b7c02 */ /* 0x000fe20008000f00 */
[----:B------:R-:W-:Y:S03]  /*9580*/  UIADD3 UR4, UP0, UPT, UR54, 0x680, URZ ;  /* 0x0000068036047890 */ /* 0x000fe6000ff1e0ff */
[----:B------:R-:W-:Y:S01]  /*9590*/  R2UR UR8, R59 ;  /* 0x000000003b0872ca */ /* 0x000fe200000e0000 */
[----:B------:R-:W-:Y:S11]  /*95a0*/  UIADD3.X UR5, UPT, UPT, URZ, UR55, URZ, UP0, !UPT ;  /* 0x00000037ff057290 */ /* 0x000ff600087fe4ff */
[----:B------:R-:W-:Y:S01]  /*95b0*/  @!UPT UIADD3 URZ, UPT, UPT, URZ, URZ, URZ ;  /* 0x000000fffffff290 */ /* 0x000fe2000fffe0ff */
[----:B------:R2:W-:Y:S01]  /*95c0*/  UTMASTG.3D [UR8], [UR4] ;  /* 0x00000008040073b5 */ /* 0x0005e20008010000 */
[----:B------:R0:W-:Y:S01]  /*95d0*/  UTMACMDFLUSH ;  /* 0x00000000000079b7 */ /* 0x0001e20000000000 */
[----:B--2---:R-:W-:Y:S04]  /*95e0*/  DEPBAR.LE SB0, 0x1 ;  /* 0x000080400000791a */ /* 0x004fe80000000000 */
.L_x_158:
[----:B------:R-:W-:Y:S05]  /*95f0*/  BSYNC.RECONVERGENT B0 ;  /* 0x0000000000007941 */ /* 0x000fea0003800200 */
.L_x_157:
[----:B------:R-:W-:Y:S01]  /*9600*/  BAR.SYNC.DEFER_BLOCKING 0x1, 0x80 ;  /* 0x0042000000007b1d */ /* 0x000fe20000010000 */
[----:B------:R-:W-:Y:S04]  /*9610*/  UIADD3 UR4, UPT, UPT, UR47, 0x1, URZ ;  /* 0x000000012f047890 */ /* 0x000fe8000fffe0ff */
[----:B------:R-:W-:Y:S04]  /*9620*/  UISETP.NE.AND UP0, UPT, UR4, 0x4, UPT ;  /* 0x000000040400788c */ /* 0x000fe8000bf05270 */
[----:B------:R-:W-:Y:S01]  /*9630*/  USEL UR46, UR4, URZ, UP0 ;  /* 0x000000ff042e7287 */ /* 0x000fe20008000000 */
[----:B------:R2:W-:Y:S01]  /*9640*/  @P6 SYNCS.ARRIVE.TRANS64.RED.A1T0 RZ, [R16+URZ], RZ ;  /* 0x000000ff10ff69a7 */ /* 0x0005e200081004ff */
[----:B------:R-:W-:Y:S01]  /*9650*/  BSSY B1, `(.L_x_159) ;  /* 0x000001c000017945 */ /* 0x000fe20003800000 */
[----:B------:R-:W3:Y:S02]  /*9660*/  @P6 SYNCS.PHASECHK.TRANS64.TRYWAIT P0, [R0+URZ+0x40], R2 ;  /* 0x00004002000065a7 */ /* 0x000ee400080011ff */
[----:B---3--:R-:W-:Y:S01]  /*9670*/  @P6 SEL R75, RZ, 0x1, !P0 ;  /* 0x00000001ff4b6807 */ /* 0x008fe20004000000 */
[----:B--2---:R-:W-:Y:S06]  /*9680*/  @!P6 BRA `(.L_x_160) ;  /* 0x000000000060e947 */ /* 0x004fec0003800000 */
        /* <DEDUP_REMOVED lines=12> */
.L_x_162:
[----:B------:R-:W-:Y:S05]  /*9750*/  BSYNC B0 ;  /* 0x0000000000007941 */ /* 0x000fea0003800000 */
.L_x_161:
[----:B------:R-:W-:Y:S01]  /*9760*/  ISETP.NE.AND P0, PT, R76, RZ, PT ;  /* 0x000000ff4c00720c */ /* 0x000fe20003f05270 */
[----:B------:R-:W-:Y:S11]  /*9770*/  VIADD R74, R74, 0x1 ;  /* 0x000000014a4a7836 */ /* 0x000ff60000000000 */
[----:B------:R-:W-:Y:S01]  /*9780*/  @!UPT UIADD3 URZ, UPT, UPT, URZ, URZ, URZ ;  /* 0x000000fffffff290 */ /* 0x000fe2000fffe0ff */
[----:B------:R2:W3:Y:S04]  /*9790*/  @P0 LDS.128 R32, [R5] ;  /* 0x0000000005200984 */ /* 0x0004e80000000c00 */
[----:B------:R2:W4:Y:S04]  /*97a0*/  @P0 LDS.128 R36, [R4+0x10] ;  /* 0x0000100004240984 */ /* 0x0005280000000c00 */
[----:B------:R2:W2:Y:S04]  /*97b0*/  @P0 LDS.128 R40, [R3+0x20] ;  /* 0x0000200003280984 */ /* 0x0004a80000000c00 */
[----:B------:R2:W2:Y:S01]  /*97c0*/  @P0 LDS.128 R44, [R2+0x30] ;  /* 0x00003000022c0984 */ /* 0x0004a20000000c00 */
[C---:B------:R-:W-:Y:S04]  /*97d0*/  ISETP.NE.AND P0, PT, R74.reuse, 0x4, PT ;  /* 0x000000044a00780c */ /* 0x040fe80003f05270 */
[----:B-1----:R-:W-:Y:S02]  /*97e0*/  SEL R0, RZ, 0x1, P0 ;  /* 0x00000001ff007807 */ /* 0x002fe40000000000 */
[----:B------:R-:W-:Y:S02]  /*97f0*/  SEL R74, R74, RZ, P0 ;  /* 0x000000ff4a4a7207 */ /* 0x000fe40000000000 */
[----:B------:R-:W-:Y:S02]  /*9800*/  LOP3.LUT R77, R77, R0, RZ, 0x3c, !PT ;  /* 0x000000004d4d7212 */ /* 0x000fe400078e3cff */
.L_x_160:
[----:B------:R-:W-:Y:S05]  /*9810*/  BSYNC B1 ;  /* 0x0000000000017941 */ /* 0x000fea0003800000 */
.L_x_159:
[----:B------:R-:W-:Y:S05]  /*9820*/  VIADD R0, R25, 0x50 ;  /* 0x0000005019007836 */ /* 0x000fea0000000000 */
[----:B------:R-:W-:Y:S04]  /*9830*/  SHF.R.U32.HI R0, RZ, 0x15, R0 ;  /* 0x00000015ff007819 */ /* 0x000fe80000011600 */
[----:B------:R-:W-:Y:S11]  /*9840*/  LOP3.LUT P0, RZ, R0, 0x3, R56, 0x48, !PT ;  /* 0x0000000300ff7812 */ /* 0x000ff60007804838 */
[----:B------:R-:W-:Y:S02]  /*9850*/  @!UPT UIADD3 URZ, UPT, UPT, URZ, URZ, URZ ;  /* 0x000000fffffff290 */ /* 0x000fe4000fffe0ff */
[----:B------:R-:W-:Y:S05]  /*9860*/  @!P0 BRA `(.L_x_164) ;  /* 0x0000000000408947 */ /* 0x000fea0003800000 */
[----:B------:R-:W5:Y:S01]  /*9870*/  LDCU.64 UR8, c[0x4][0x70] ;  /* 0x01000e00ff0877ac */ /* 0x000f620008000a00 */
[----:B--2---:R-:W-:Y:S01]  /*9880*/  MOV R3, 0x0 ;  /* 0x0000000000037802 */ /* 0x004fe20000000f00 */
[----:B-1----:R-:W-:Y:S02]  /*9890*/  HFMA2 R12, -RZ, RZ, 0, 5.9604644775390625e-08 ;  /* 0x00000001ff0c7431 */ /* 0x002fe400000001ff */
[----:B------:R-:W-:Y:S02]  /*98a0*/  IMAD.MOV.U32 R8, RZ, RZ, 0x192 ;  /* 0x00000192ff087424 */ /* 0x000fe400078e00ff */
[----:B------:R-:W-:Y:S01]  /*98b0*/  IMAD.MOV.U32 R13, RZ, RZ, RZ ;  /* 0x000000ffff0d7224 */ /* 0x000fe200078e00ff */
[----:B------:R-:W1:Y:S01]  /*98c0*/  LDCU.64 UR6, c[0x4][0x78] ;  /* 0x01000f00ff0677ac */ /* 0x000e620008000a00 */
[----:B------:R-:W2:Y:S01]  /*98d0*/  LDC.64 R2, c[0x4][R3] ;  /* 0x0100000003027b82 */ /* 0x000ea20000000a00 */
[----:B------:R-:W3:Y:S01]  /*98e0*/  LDCU.64 UR4, c[0x4][0x10] ;  /* 0x01000200ff0477ac */ /* 0x000ee20008000a00 */
[----:B-----5:R-:W-:Y:S01]  /*98f0*/  MOV R5, UR9 ;  /* 0x0000000900057c02 */ /* 0x020fe20008000f00 */
[----:B------:R-:W-:Y:S01]  /*9900*/  IMAD.U32 R4, RZ, RZ, UR8 ;  /* 0x00000008ff047e24 */ /* 0x000fe2000f8e00ff */
[----:B-1----:R-:W-:Y:S01]  /*9910*/  MOV R7, UR7 ;  /* 0x0000000700077c02 */ /* 0x002fe20008000f00 */
[----:B------:R-:W-:Y:S01]  /*9920*/  IMAD.U32 R6, RZ, RZ, UR6 ;  /* 0x00000006ff067e24 */ /* 0x000fe2000f8e00ff */
[----:B---3--:R-:W-:Y:S01]  /*9930*/  MOV R11, UR5 ;  /* 0x00000005000b7c02 */ /* 0x008fe20008000f00 */
[----:B------:R-:W-:Y:S02]  /*9940*/  IMAD.U32 R10, RZ, RZ, UR4 ;  /* 0x00000004ff0a7e24 */ /* 0x000fe4000f8e00ff */
[----:B------:R-:W-:Y:S07]  /*9950*/  LEPC R20, `(.L_x_164) ;  /* 0x000000001014794e */ /* 0x000fee0000000000 */
[----:B--2-4-:R-:W-:Y:S05]  /*9960*/  CALL.ABS.NOINC R2 ;  /* 0x0000000002007343 */ /* 0x014fea0003c00000 */
.L_x_164:
[----:B------:R-:W-:Y:S05]  /*9970*/  WARPSYNC.ALL ;  /* 0x0000000000007948 */ /* 0x000fea0003800000 */
[----:B------:R-:W-:Y:S01]  /*9980*/  R2UR UR4, R25 ;  /* 0x00000000190472ca */ /* 0x000fe200000e0000 */
[----:B------:R-:W-:Y:S01]  /*9990*/  BSSY.RECONVERGENT B0, `(.L_x_165) ;  /* 0x0000040000007945 */ /* 0x000fe20003800200 */
[----:B------:R-:W-:Y:S02]  /*99a0*/  ISETP.NE.AND P6, PT, R72, RZ, PT ;  /* 0x000000ff4800720c */ /* 0x000fe40003fc5270 */
[----:B------:R-:W-:Y:S02]  /*99b0*/  ISETP.NE.AND P0, PT, R69, RZ, PT ;  /* 0x000000ff4500720c */ /* 0x000fe40003f05270 */
[----:B------:R-:W-:Y:S07]  /*99c0*/  MOV R20, UR46 ;  /* 0x0000002e00147c02 */ /* 0x000fee0008000f00 */
[----:B-12---:R-:W1:Y:S02]  /*99d0*/  LDTM.x16 R4, tmem[UR4+0x50] ;  /* 0x00005004000479ee */ /* 0x006e640008240000 */
[----:B------:R-:W-:Y:S01]  /*99e0*/  @P6 LEA R20, R20, UR43, 0x3 ;  /* 0x0000002b14146c11 */ /* 0x000fe2000f8e18ff */
[C---:B-1----:R-:W-:Y:S01]  /*99f0*/  FMUL R0, R24.reuse, R4 ;  /* 0x0000000418007220 */ /* 0x042fe20000400000 */
[C---:B------:R-:W-:Y:S01]  /*9a00*/  FMUL R2, R24.reuse, R5 ;  /* 0x0000000518027220 */ /* 0x040fe20000400000 */
[C---:B------:R-:W-:Y:S01]  /*9a10*/  FMUL R3, R24.reuse, R6 ;  /* 0x0000000618037220 */ /* 0x040fe20000400000 */
[C---:B------:R-:W-:Y:S01]  /*9a20*/  FMUL R7, R24.reuse, R7 ;  /* 0x0000000718077220 */ /* 0x040fe20000400000 */
[C---:B---3--:R-:W-:Y:S01]  /*9a30*/  FFMA R28, R27.reuse, R32, R0 ;  /* 0x000000201b1c7223 */ /* 0x048fe20000000000 */
[C---:B------:R-:W-:Y:S01]  /*9a40*/  FMUL R4, R24.reuse, R8 ;  /* 0x0000000818047220 */ /* 0x040fe20000400000 */
[C---:B------:R-:W-:Y:S01]  /*9a50*/  FFMA R29, R27.reuse, R33, R2 ;  /* 0x000000211b1d7223 */ /* 0x040fe20000000002 */
[C---:B------:R-:W-:Y:S01]  /*9a60*/  FMUL R5, R24.reuse, R9 ;  /* 0x0000000918057220 */ /* 0x040fe20000400000 */
[C---:B------:R-:W-:Y:S01]  /*9a70*/  FFMA R30, R27.reuse, R34, R3 ;  /* 0x000000221b1e7223 */ /* 0x040fe20000000003 */
[C---:B------:R-:W-:Y:S01]  /*9a80*/  FMUL R6, R24.reuse, R10 ;  /* 0x0000000a18067220 */ /* 0x040fe20000400000 */
[C---:B------:R-:W-:Y:S01]  /*9a90*/  FFMA R31, R27.reuse, R35, R7 ;  /* 0x000000231b1f7223 */ /* 0x040fe20000000007 */
[C---:B------:R-:W-:Y:S01]  /*9aa0*/  FMUL R11, R24.reuse, R11 ;  /* 0x0000000b180b7220 */ /* 0x040fe20000400000 */
[C---:B----4-:R-:W-:Y:S01]  /*9ab0*/  FFMA R4, R27.reuse, R36, R4 ;  /* 0x000000241b047223 */ /* 0x050fe20000000004 */
        /* <DEDUP_REMOVED lines=44> */
[----:B--2---:R-:W-:Y:S04]  /*9d80*/  DEPBAR.LE SB0, 0x1 ;  /* 0x000080400000791a */ /* 0x004fe80000000000 */
.L_x_166:
[----:B------:R-:W-:Y:S05]  /*9d90*/  BSYNC.RECONVERGENT B0 ;  /* 0x0000000000007941 */ /* 0x000fea0003800200 */
.L_x_165:
        /* <DEDUP_REMOVED lines=21> */
.L_x_170:
[----:B------:R-:W-:Y:S05]  /*9ef0*/  BSYNC B0 ;  /* 0x0000000000007941 */ /* 0x000fea0003800000 */
.L_x_169:
        /* <DEDUP_REMOVED lines=11> */
.L_x_168:
[----:B------:R-:W-:Y:S05]  /*9fb0*/  BSYNC B1 ;  /* 0x0000000000017941 */ /* 0x000fea0003800000 */
.L_x_167:
        /* <DEDUP_REMOVED lines=21> */
.L_x_172:
        /* <DEDUP_REMOVED lines=66> */
.L_x_174:
[----:B------:R-:W-:Y:S05]  /*a530*/  BSYNC.RECONVERGENT B0 ;  /* 0x0000000000007941 */ /* 0x000fea0003800200 */
.L_x_173:
        /* <DEDUP_REMOVED lines=21> */
.L_x_178:
[----:B------:R-:W-:Y:S05]  /*a690*/  BSYNC B0 ;  /* 0x0000000000007941 */ /* 0x000fea0003800000 */
.L_x_177:
[----:B------:R-:W-:Y:S11]  /*a6a0*/  ISETP.NE.AND P0, PT, R76, RZ, PT ;  /* 0x000000ff4c00720c */ /* 0x000ff60003f05270 */
[----:B------:R-:W-:Y:S02]  /*a6b0*/  @!UPT UIADD3 URZ, UPT, UPT, URZ, URZ, URZ ;  /* 0x000000fffffff290 */ /* 0x000fe4000fffe0ff */
[----:B------:R2:W3:Y:S04]  /*a6c0*/  @P0 LDS.128 R32, [R4] ;  /* 0x0000000004200984 */ /* 0x0004e80000000c00 */
[----:B------:R2:W4:Y:S04]  /*a6d0*/  @P0 LDS.128 R36, [R3+0x10] ;  /* 0x0000100003240984 */ /* 0x0005280000000c00 */
[----:B------:R2:W1:Y:S04]  /*a6e0*/  @P0 LDS.128 R40, [R2+0x20] ;  /* 0x0000200002280984 */ /* 0x0004680000000c00 */
[----:B------:R2:W1:Y:S02]  /*a6f0*/  @P0 LDS.128 R44, [R74+0x30] ;  /* 0x000030004a2c0984 */ /* 0x0004640000000c00 */
.L_x_176:
[----:B------:R-:W-:Y:S05]  /*a700*/  BSYNC B1 ;  /* 0x0000000000017941 */ /* 0x000fea0003800000 */
.L_x_175:
[----:B-1----:R-:W-:Y:S05]  /*a710*/  VIADD R0, R25, 0x70 ;  /* 0x0000007019007836 */ /* 0x002fea0000000000 */
[----:B------:R-:W-:Y:S04]  /*a720*/  SHF.R.U32.HI R0, RZ, 0x15, R0 ;  /* 0x00000015ff007819 */ /* 0x000fe80000011600 */
[----:B------:R-:W-:Y:S11]  /*a730*/  LOP3.LUT P0, RZ, R0, 0x3, R56, 0x48, !PT ;  /* 0x0000000300ff7812 */ /* 0x000ff60007804838 */
[----:B------:R-:W-:Y:S02]  /*a740*/  @!UPT UIADD3 URZ, UPT, UPT, URZ, URZ, URZ ;  /* 0x000000fffffff290 */ /* 0x000fe4000fffe0ff */
[----:B------:R-:W-:Y:S05]  /*a750*/  @!P0 BRA `(.L_x_180) ;  /* 0x0000000000408947 */ /* 0x000fea0003800000 */
[----:B------:R-:W1:Y:S01]  /*a760*/  LDCU.64 UR8, c[0x4][0x70] ;  /* 0x01000e00ff0877ac */ /* 0x000e620008000a00 */
[----:B--2---:R-:W-:Y:S01]  /*a770*/  MOV R3, 0x0 ;  /* 0x0000000000037802 */ /* 0x004fe20000000f00 */
[----:B------:R-:W-:Y:S02]  /*a780*/  HFMA2 R12, -RZ, RZ, 0, 5.9604644775390625e-08 ;  /* 0x00000001ff0c7431 */ /* 0x000fe400000001ff */
[----:B------:R-:W-:Y:S02]  /*a790*/  IMAD.MOV.U32 R8, RZ, RZ, 0x192 ;  /* 0x00000192ff087424 */ /* 0x000fe400078e00ff */
[----:B------:R-:W-:Y:S01]  /*a7a0*/  IMAD.MOV.U32 R13, RZ, RZ, RZ ;  /* 0x000000ffff0d7224 */ /* 0x000fe200078e00ff */
[----:B------:R-:W2:Y:S01]  /*a7b0*/  LDCU.64 UR6, c[0x4][0x78] ;  /* 0x01000f00ff0677ac */ /* 0x000ea20008000a00 */
[----:B------:R-:W3:Y:S01]  /*a7c0*/  LDC.64 R2, c[0x4][R3] ;  /* 0x0100000003027b82 */ /* 0x000ee20000000a00 */
[----:B------:R-:W5:Y:S01]  /*a7d0*/  LDCU.64 UR4, c[0x4][0x10] ;  /* 0x01000200ff0477ac */ /* 0x000f620008000a00 */
[----:B-1----:R-:W-:Y:S01]  /*a7e0*/  MOV R5, UR9 ;  /* 0x0000000900057c02 */ /* 0x002fe20008000f00 */
[----:B------:R-:W-:Y:S01]  /*a7f0*/  IMAD.U32 R4, RZ, RZ, UR8 ;  /* 0x00000008ff047e24 */ /* 0x000fe2000f8e00ff */
[----:B--2---:R-:W-:Y:S01]  /*a800*/  MOV R7, UR7 ;  /* 0x0000000700077c02 */ /* 0x004fe20008000f00 */
[----:B------:R-:W-:Y:S01]  /*a810*/  IMAD.U32 R6, RZ, RZ, UR6 ;  /* 0x00000006ff067e24 */ /* 0x000fe2000f8e00ff */
[----:B-----5:R-:W-:Y:S01]  /*a820*/  MOV R11, UR5 ;  /* 0x00000005000b7c02 */ /* 0x020fe20008000f00 */
[----:B------:R-:W-:Y:S02]  /*a830*/  IMAD.U32 R10, RZ, RZ, UR4 ;  /* 0x00000004ff0a7e24 */ /* 0x000fe4000f8e00ff */
[----:B------:R-:W-:Y:S07]  /*a840*/  LEPC R20, `(.L_x_180) ;  /* 0x000000001014794e */ /* 0x000fee0000000000 */
[----:B---34-:R-:W-:Y:S05]  /*a850*/  CALL.ABS.NOINC R2 ;  /* 0x0000000002007343 */ /* 0x018fea0003c00000 */
.L_x_180:
[----:B------:R-:W-:Y:S01]  /*a860*/  ISETP.NE.AND P0, PT, R69, RZ, PT ;  /* 0x000000ff4500720c */ /* 0x000fe20003f05270 */
[----:B------:R-:W-:Y:S05]  /*a870*/  WARPSYNC.ALL ;  /* 0x0000000000007948 */ /* 0x000fea0003800000 */
[----:B------:R-:W-:Y:S01]  /*a880*/  R2UR UR4, R25 ;  /* 0x00000000190472ca */ /* 0x000fe200000e0000 */
[----:B------:R-:W-:Y:S01]  /*a890*/  BSSY.RECONVERGENT B0, `(.L_x_181) ;  /* 0x000003b000007945 */ /* 0x000fe20003800200 */
[----:B------:R-:W-:Y:S04]  /*a8a0*/  IADD3 R73, PT, PT, R73, 0xd0, RZ ;  /* 0x000000d049497810 */ /* 0x000fe80007ffe0ff */
[----:B------:R-:W-:Y:S07]  /*a8b0*/  LOP3.LUT R73, R73, 0xfefffff8, RZ, 0xc0, !PT ;  /* 0xfefffff849497812 */ /* 0x000fee00078ec0ff */
[----:B--2---:R-:W1:Y:S01]  /*a8c0*/  LDTM.x16 R4, tmem[UR4+0x70] ;  /* 0x00007004000479ee */ /* 0x004e620008240000 */
[----:B------:R-:W-:Y:S01]  /*a8d0*/  NOP ;  /* 0x0000000000007918 */ /* 0x000fe20000000000 */
[----:B-1----:R1:W-:Y:S01]  /*a8e0*/  SYNCS.ARRIVE.TRANS64.RED.A1T0 RZ, [R73+URZ], RZ ;  /* 0x000000ff49ff79a7 */ /* 0x0023e200081004ff */
[C---:B------:R-:W-:Y:S01]  /*a8f0*/  FMUL R0, R24.reuse, R4 ;  /* 0x0000000418007220 */ /* 0x040fe20000400000 */
        /* <DEDUP_REMOVED lines=40> */
[----:B--2---:R-:W2:Y:S02]  /*ab80*/  FENCE.VIEW.ASYNC.S ;  /* 0x00000000000073c6 */ /* 0x004ea40000000000 */
        /* <DEDUP_REMOVED lines=11> */
.L_x_182:
[----:B------:R-:W-:Y:S05]  /*ac40*/  BSYNC.RECONVERGENT B0 ;  /* 0x0000000000007941 */ /* 0x000fea0003800200 */
.L_x_181:
[----:B------:R-:W-:Y:S01]  /*ac50*/  BAR.SYNC.DEFER_BLOCKING 0x1, 0x80 ;  /* 0x0042000000007b1d */ /* 0x000fe20000010000 */
[----:B------:R-:W-:Y:S01]  /*ac60*/  UISETP.NE.AND UP0, UPT, UR53, -0x8, UPT ;  /* 0xfffffff83500788c */ /* 0x000fe2000bf05270 */
[----:B------:R-:W-:Y:S08]  /*ac70*/  IADD3 R22, PT, PT, R22, 0x1, RZ ;  /* 0x0000000116167810 */ /* 0x000ff00007ffe0ff */
[----:B------:R-:W-:Y:S05]  /*ac80*/  BRA.U !UP0, `(.L_x_183) ;  /* 0x0000000108287547 */ /* 0x000fea000b800000 */
[----:B------:R-:W-:Y:S01]  /*ac90*/  ISETP.NE.AND P0, PT, R72, RZ, PT ;  /* 0x000000ff4800720c */ /* 0x000fe20003f05270 */
[----:B------:R-:W-:Y:S01]  /*aca0*/  IMAD.U32 R2, RZ, RZ, UR47 ;  /* 0x0000002fff027e24 */ /* 0x000fe2000f8e00ff */
[----:B------:R-:W-:Y:S01]  /*acb0*/  UIADD3 UR4, UPT, UPT, UR47, 0x1, URZ ;  /* 0x000000012f047890 */ /* 0x000fe2000fffe0ff */
[----:B------:R-:W-:Y:S03]  /*acc0*/  IMAD.U32 R0, RZ, RZ, UR52 ;  /* 0x00000034ff007e24 */ /* 0x000fe6000f8e00ff */
[----:B------:R-:W-:Y:S04]  /*acd0*/  UISETP.NE.AND UP0, UPT, UR4, 0x4, UPT ;  /* 0x000000040400788c */ /* 0x000fe8000bf05270 */
[----:B------:R-:W-:Y:S03]  /*ace0*/  USEL UR47, UR4, URZ, UP0 ;  /* 0x000000ff042f7287 */ /* 0x000fe60008000000 */
[----:B------:R-:W-:Y:S05]  /*acf0*/  @P0 LEA R2, R2, UR43, 0x3 ;  /* 0x0000002b02020c11 */ /* 0x000fea000f8e18ff */
[----:B------:R-:W-:Y:S05]  /*ad00*/  @P0 VIADD R2, R2, 0x60 ;  /* 0x0000006002020836 */ /* 0x000fea0000000000 */
[----:B------:R-:W-:Y:S04]  /*ad10*/  @P0 PRMT R0, R0, 0x654, R2 ;  /* 0x0000065400000816 */ /* 0x000fe80000000002 */
[----:B------:R2:W-:Y:S03]  /*ad20*/  @P0 SYNCS.ARRIVE.TRANS64.RED.A1T0 RZ, [R0+URZ], RZ ;  /* 0x000000ff00ff09a7 */ /* 0x0005e600081004ff */
.L_x_183:
[----:B------:R-:W-:Y:S01]  /*ad30*/  R2UR UR6, R71 ;  /* 0x00000000470672ca */ /* 0x000fe200000e0000 */
[----:B------:R-:W-:Y:S01]  /*ad40*/  UIADD3 UR53, UPT, UPT, UR53, 0x8, URZ ;  /* 0x0000000835357890 */ /* 0x000fe2000fffe0ff */
[----:B------:R-:W-:Y:S02]  /*ad50*/  R2UR UR5, R57 ;  /* 0x00000000390572ca */ /* 0x000fe400000e0000 */
[----:B------:R-:W-:Y:S02]  /*ad60*/  R2UR UR4, R58 ;  /* 0x000000003a0472ca */ /* 0x000fe400000e0000 */
[----:B------:R-:W-:Y:S02]  /*ad70*/  R2UR UR36, R70 ;  /* 0x00000000462472ca */ /* 0x000fe400000e0000 */
[----:B------:R-:W-:Y:S02]  /*ad80*/  ISETP.NE.AND P0, PT, R61, 0x2, PT ;  /* 0x000000023d00780c */ /* 0x000fe40003f05270 */
[----:B------:R-:W-:Y:S02]  /*ad90*/  ISETP.NE.AND P1, PT, R22, 0x4, PT ;  /* 0x000000041600780c */ /* 0x000fe40003f25270 */
[----:B------:R-:W-:Y:S01]  /*ada0*/  SEL R2, RZ, 0x1, P0 ;  /* 0x00000001ff027807 */ /* 0x000fe20000000000 */
[----:B------:R-:W-:Y:S01]  /*adb0*/  UISETP.NE.AND UP0, UPT, UR6, URZ, UPT ;  /* 0x000000ff0600728c */ /* 0x000fe2000bf05270 */
[----:B--2---:R-:W-:Y:S01]  /*adc0*/  SEL R0, RZ, 0x1, P1 ;  /* 0x00000001ff007807 */ /* 0x004fe20000800000 */
[----:B------:R-:W-:Y:S01]  /*add0*/  UIADD3 UR20, UPT, UPT, UR37, UR5, URZ ;  /* 0x0000000525147290 */ /* 0x000fe2000fffe0ff */
[----:B------:R-:W-:Y:S01]  /*ade0*/  LOP3.LUT R63, R63, R2, RZ, 0x3c, !PT ;  /* 0x000000023f3f7212 */ /* 0x000fe200078e3cff */
[----:B------:R-:W-:Y:S01]  /*adf0*/  UIADD3 UR16, UPT, UPT, UR38, UR4, URZ ;  /* 0x0000000426107290 */ /* 0x000fe2000fffe0ff */
[----:B------:R-:W-:Y:S02]  /*ae00*/  LOP3.LUT R64, R64, R0, RZ, 0x3c, !PT ;  /* 0x0000000040407212 */ /* 0x000fe400078e3cff */
[----:B------:R-:W-:Y:S02]  /*ae10*/  SEL R61, R61, RZ, P0 ;  /* 0x000000ff3d3d7207 */ /* 0x000fe40000000000 */
[----:B------:R-:W-:Y:S01]  /*ae20*/  SEL R22, R22, RZ, P1 ;  /* 0x000000ff16167207 */ /* 0x000fe20000800000 */
[----:B------:R-:W-:Y:S06]  /*ae30*/  BRA.U UP0, `(.L_x_184) ;  /* 0xffffffb500507547 */ /* 0x000fec000b83ffff */
[----:B------:R-:W2:Y:S01]  /*ae40*/  LDCU.64 UR4, c[0x0][0x888] ;  /* 0x00011100ff0477ac */ /* 0x000ea20008000a00 */
[----:B------:R-:W3:Y:S01]  /*ae50*/  LDCU.64 UR6, c[0x0][0x890] ;  /* 0x00011200ff0677ac */ /* 0x000ee20008000a00 */
[----:B--2---:R-:W-:Y:S02]  /*ae60*/  ISETP.NE.U32.AND P2, PT, RZ, UR4, PT ;  /* 0x00000004ff007c0c */ /* 0x004fe4000bf45070 */
[----:B---3--:R-:W-:Y:S02]  /*ae70*/  ISETP.NE.U32.AND P1, PT, RZ, UR6, PT ;  /* 0x00000006ff007c0c */ /* 0x008fe4000bf25070 */
[----:B------:R-:W-:Y:S02]  /*ae80*/  ISETP.NE.AND.EX P2, PT, RZ, UR5, PT, P2 ;  /* 0x00000005ff007c0c */ /* 0x000fe4000bf45320 */
[----:B------:R-:W-:-:S13]  /*ae90*/  ISETP.NE.AND.EX P0, PT, RZ, UR7, PT, P1 ;  /* 0x00000007ff007c0c */ /* 0x000fda000bf05310 */
[----:B------:R-:W-:Y:S05]  /*aea0*/  @P2 BRA P0, `(.L_x_185) ;  /* 0x00000000003c2947 */ /* 0x000fea0000000000 */
[----:B------:R-:W-:-:S13]  /*aeb0*/  ISETP.NE.AND.EX P1, PT, RZ, UR7, PT, P1 ;  /* 0x00000007ff007c0c */ /* 0x000fda000bf25310 */
[----:B------:R-:W-:Y:S05]  /*aec0*/  @P1 BRA `(.L_x_186) ;  /* 0x00000000000c1947 */ /* 0x000fea0003800000 */
[----:B------:R-:W-:-:S13]  /*aed0*/  FSETP.NEU.AND P0, PT, R27, RZ, PT ;  /* 0x000000ff1b00720b */ /* 0x000fda0003f0d000 */
[----:B------:R-:W-:Y:S05]  /*aee0*/  @!P0 EXIT ;  /* 0x000000000000894d */ /* 0x000fea0003800000 */
[----:B------:R-:W-:Y:S05]  /*aef0*/  BRA `(.L_x_185) ;  /* 0x0000000000287947 */ /* 0x000fea0003800000 */
.L_x_186:
[----:B------:R-:W-:Y:S01]  /*af00*/  ISETP.NE.AND P0, PT, R60, RZ, PT ;  /* 0x000000ff3c00720c */ /* 0x000fe20003f05270 */
[----:B------:R-:W-:-:S12]  /*af10*/  BSSY.RECONVERGENT B0, `(.L_x_185) ;  /* 0x0000008000007945 */ /* 0x000fd80003800200 */
[----:B------:R-:W-:Y:S05]  /*af20*/  @P0 BRA `(.L_x_187) ;  /* 0x0000000000100947 */ /* 0x000fea0003800000 */
[----:B------:R-:W-:-:S04]  /*af30*/  ISETP.NE.U32.AND P0, PT, RZ, UR4, PT ;  /* 0x00000004ff007c0c */ /* 0x000fc8000bf05070 */
[----:B------:R-:W-:-:S13]  /*af40*/  ISETP.NE.AND.EX P0, PT, RZ, UR5, PT, P0 ;  /* 0x00000005ff007c0c */ /* 0x000fda000bf05300 */
[----:B------:R-:W-:Y:S05]  /*af50*/  @!P0 EXIT ;  /* 0x000000000000894d */ /* 0x000fea0003800000 */
[----:B------:R-:W-:Y:S05]  /*af60*/  BRA `(.L_x_188) ;  /* 0x0000000000087947 */ /* 0x000fea0003800000 */
.L_x_187:
[----:B------:R-:W-:-:S13]  /*af70*/  FSETP.NEU.AND P0, PT, R27, RZ, PT ;  /* 0x000000ff1b00720b */ /* 0x000fda0003f0d000 */
[----:B------:R-:W-:Y:S05]  /*af80*/  @!P0 EXIT ;  /* 0x000000000000894d */ /* 0x000fea0003800000 */
.L_x_188:
[----:B------:R-:W-:Y:S05]  /*af90*/  BSYNC.RECONVERGENT B0 ;  /* 0x0000000000007941 */ /* 0x000fea0003800200 */
.L_x_185:
[----:B------:R-:W-:Y:S01]  /*afa0*/  ULEA UR6, UR47, UR43, 0x3 ;  /* 0x0000002b2f067291 */ /* 0x000fe2000f8e18ff */
[----:B------:R-:W-:-:S04]  /*afb0*/  DEPBAR.LE SB0, 0x0 ;  /* 0x000080000000791a */ /* 0x000fc80000000000 */
[----:B------:R-:W-:-:S04]  /*afc0*/  UIADD3 UR6, UPT, UPT, UR6, 0x60, URZ ;  /* 0x0000006006067890 */ /* 0x000fc8000fffe0ff */
[----:B------:R-:W-:-:S09]  /*afd0*/  UPRMT UR6, UR52, 0x654, UR6 ;  /* 0x0000065434067896 */ /* 0x000fd20008000006 */
[----:B------:R-:W-:Y:S01]  /*afe0*/  SYNCS.ARRIVE.TRANS64.RED.A1T0 RZ, [UR6], RZ ;  /* 0x000000ffffff79a7 */ /* 0x000fe20008100406 */
[----:B------:R-:W-:Y:S05]  /*aff0*/  EXIT ;  /* 0x000000000000794d */ /* 0x000fea0003800000 */
.L_x_24:
[----:B---3--:R3:W4:Y:S02]  /*b000*/  SYNCS.PHASECHK.TRANS64.TRYWAIT P0, [R0+URZ+0x100], R2 ;  /* 0x00010002000075a7 */ /* 0x00872400080011ff */
[----:B----4-:R-:W-:Y:S05]  /*b010*/  @!P0 NANOSLEEP.SYNCS 0x989680 ;  /* 0x009896800000895d */ /* 0x010fea0003900000 */
[----:B------:R-:W4:Y:S02]  /*b020*/  @!P0 SYNCS.PHASECHK.TRANS64 P0, [R0+URZ+0x100], R2 ;  /* 0x00010002000085a7 */ /* 0x000f2400080010ff */
[----:B----4-:R-:W-:Y:S05]  /*b030*/  @!P0 BRA `(.L_x_24) ;  /* 0xfffffffc00f08947 */ /* 0x010fea000383ffff */
[----:B------:R-:W-:Y:S05]  /*b040*/  BRA `(.L_x_189) ;  /* 0xffffff6800e07947 */ /* 0x000fea000383ffff */
.L_x_27:
[----:B--2---:R-:W-:-:S07]  /*b050*/  MOV R0, UR6 ;  /* 0x0000000600007c02 */ /* 0x004fce0008000f00 */
.L_x_190:
[----:B--2---:R2:W3:Y:S02]  /*b060*/  SYNCS.PHASECHK.TRANS64.TRYWAIT P0, [R0+URZ+0x20], R3 ;  /* 0x00002003000075a7 */ /* 0x0044e400080011ff */
[----:B---3--:R-:W-:Y:S05]  /*b070*/  @!P0 NANOSLEEP.SYNCS 0x989680 ;  /* 0x009896800000895d */ /* 0x008fea0003900000 */
[----:B------:R-:W3:Y:S02]  /*b080*/  @!P0 SYNCS.PHASECHK.TRANS64 P0, [R0+URZ+0x20], R3 ;  /* 0x00002003000085a7 */ /* 0x000ee400080010ff */
[----:B---3--:R-:W-:Y:S05]  /*b090*/  @!P0 BRA `(.L_x_190) ;  /* 0xfffffffc00f08947 */ /* 0x008fea000383ffff */
[----:B------:R-:W-:Y:S05]  /*b0a0*/  BRA `(.L_x_26) ;  /* 0xffffff6c00387947 */ /* 0x000fea000383ffff */
.L_x_36:
[----:B-1----:R-:W-:-:S07]  /*b0b0*/  MOV R0, UR7 ;  /* 0x0000000700007c02 */ /* 0x002fce0008000f00 */
.L_x_191:
[----:B-1----:R1:W2:Y:S02]  /*b0c0*/  SYNCS.PHASECHK.TRANS64.TRYWAIT P0, [R0+URZ+0x20], R3 ;  /* 0x00002003000075a7 */ /* 0x0022a400080011ff */
[----:B--2---:R-:W-:Y:S05]  /*b0d0*/  @!P0 NANOSLEEP.SYNCS 0x989680 ;  /* 0x009896800000895d */ /* 0x004fea0003900000 */
[----:B------:R-:W2:Y:S02]  /*b0e0*/  @!P0 SYNCS.PHASECHK.TRANS64 P0, [R0+URZ+0x20], R3 ;  /* 0x00002003000085a7 */ /* 0x000ea400080010ff */
[----:B--2---:R-:W-:Y:S05]  /*b0f0*/  @!P0 BRA `(.L_x_191) ;  /* 0xfffffffc00f08947 */ /* 0x004fea000383ffff */
[----:B------:R-:W-:Y:S05]  /*b100*/  BRA `(.L_x_35) ;  /* 0xffffff7000487947 */ /* 0x000fea000383ffff */
.L_x_43:
[----:B-1----:R1:W4:Y:S02]  /*b110*/  SYNCS.PHASECHK.TRANS64.TRYWAIT P0, [R3+URZ+0x90], R0 ;  /* 0x00009000030075a7 */ /* 0x00232400080011ff */
[----:B----4-:R-:W-:Y:S05]  /*b120*/  @!P0 NANOSLEEP.SYNCS 0x989680 ;  /* 0x009896800000895d */ /* 0x010fea0003900000 */
[----:B------:R-:W4:Y:S02]  /*b130*/  @!P0 SYNCS.PHASECHK.TRANS64 P0, [R3+URZ+0x90], R0 ;  /* 0x00009000030085a7 */ /* 0x000f2400080010ff */
[----:B----4-:R-:W-:Y:S05]  /*b140*/  @!P0 BRA `(.L_x_43) ;  /* 0xfffffffc00f08947 */ /* 0x010fea000383ffff */
[----:B------:R-:W-:Y:S05]  /*b150*/  BRA `(.L_x_192) ;  /* 0xffffff7400387947 */ /* 0x000fea000383ffff */
.L_x_47:
[----:B------:R-:W-:-:S07]  /*b160*/  MOV R0, UR4 ;  /* 0x0000000400007c02 */ /* 0x000fce0008000f00 */
.L_x_193:
[----:B-1----:R1:W2:Y:S02]  /*b170*/  SYNCS.PHASECHK.TRANS64.TRYWAIT P0, [R0+URZ], R2 ;  /* 0x00000002000075a7 */ /* 0x0022a400080011ff */
[----:B--2---:R-:W-:Y:S05]  /*b180*/  @!P0 NANOSLEEP.SYNCS 0x989680 ;  /* 0x009896800000895d */ /* 0x004fea0003900000 */
[----:B------:R-:W2:Y:S02]  /*b190*/  @!P0 SYNCS.PHASECHK.TRANS64 P0, [R0+URZ], R2 ;  /* 0x00000002000085a7 */ /* 0x000ea400080010ff */
[----:B--2---:R-:W-:Y:S05]  /*b1a0*/  @!P0 BRA `(.L_x_193) ;  /* 0xfffffffc00f08947 */ /* 0x004fea000383ffff */
[----:B------:R-:W-:Y:S05]  /*b1b0*/  BRA `(.L_x_194) ;  /* 0xffffff7800e47947 */ /* 0x000fea000383ffff */
.L_x_48:
[----:B------:R-:W-:-:S07]  /*b1c0*/  MOV R0, UR5 ;  /* 0x0000000500007c02 */ /* 0x000fce0008000f00 */
.L_x_195:
[----:B-1----:R1:W2:Y:S02]  /*b1d0*/  SYNCS.PHASECHK.TRANS64.TRYWAIT P0, [R0+URZ], R3 ;  /* 0x00000003000075a7 */ /* 0x0022a400080011ff */
[----:B--2---:R-:W-:Y:S05]  /*b1e0*/  @!P0 NANOSLEEP.SYNCS 0x989680 ;  /* 0x009896800000895d */ /* 0x004fea0003900000 */
[----:B------:R-:W2:Y:S02]  /*b1f0*/  @!P0 SYNCS.PHASECHK.TRANS64 P0, [R0+URZ], R3 ;  /* 0x00000003000085a7 */ /* 0x000ea400080010ff */
[----:B--2---:R-:W-:Y:S05]  /*b200*/  @!P0 BRA `(.L_x_195) ;  /* 0xfffffffc00f08947 */ /* 0x004fea000383ffff */
[----:B------:R-:W-:Y:S05]  /*b210*/  BRA `(.L_x_196) ;  /* 0xffffff7800f07947 */ /* 0x000fea000383ffff */
.L_x_49:
[----:B------:R-:W-:-:S07]  /*b220*/  MOV R0, UR5 ;  /* 0x0000000500007c02 */ /* 0x000fce0008000f00 */
.L_x_197:
[----:B-1----:R1:W2:Y:S02]  /*b230*/  SYNCS.PHASECHK.TRANS64.TRYWAIT P0, [R0+URZ], R3 ;  /* 0x00000003000075a7 */ /* 0x0022a400080011ff */
[----:B--2---:R-:W-:Y:S05]  /*b240*/  @!P0 NANOSLEEP.SYNCS 0x989680 ;  /* 0x009896800000895d */ /* 0x004fea0003900000 */
[----:B------:R-:W2:Y:S02]  /*b250*/  @!P0 SYNCS.PHASECHK.TRANS64 P0, [R0+URZ], R3 ;  /* 0x00000003000085a7 */ /* 0x000ea400080010ff */
[----:B--2---:R-:W-:Y:S05]  /*b260*/  @!P0 BRA `(.L_x_197) ;  /* 0xfffffffc00f08947 */ /* 0x004fea000383ffff */
[----:B------:R-:W-:Y:S05]  /*b270*/  BRA `(.L_x_198) ;  /* 0xffffff7800fc7947 */ /* 0x000fea000383ffff */
.L_x_52:
[----:B--2---:R2:W3:Y:S02]  /*b280*/  SYNCS.PHASECHK.TRANS64.TRYWAIT P0, [R2+URZ+0xf0], R4 ;  /* 0x0000f004020075a7 */ /* 0x0044e400080011ff */
[----:B---3--:R-:W-:Y:S05]  /*b290*/  @!P0 NANOSLEEP.SYNCS 0x989680 ;  /* 0x009896800000895d */ /* 0x008fea0003900000 */
[----:B------:R-:W3:Y:S02]  /*b2a0*/  @!P0 SYNCS.PHASECHK.TRANS64 P0, [R2+URZ+0xf0], R4 ;  /* 0x0000f004020085a7 */ /* 0x000ee400080010ff */
[----:B---3--:R-:W-:Y:S05]  /*b2b0*/  @!P0 BRA `(.L_x_52) ;  /* 0xfffffffc00f08947 */ /* 0x008fea000383ffff */
[----:B------:R-:W-:Y:S05]  /*b2c0*/  BRA `(.L_x_199) ;  /* 0xffffff7c00587947 */ /* 0x000fea000383ffff */
.L_x_53:
[----:B------:R-:W-:-:S07]  /*b2d0*/  MOV R2, UR4 ;  /* 0x0000000400027c02 */ /* 0x000fce0008000f00 */
.L_x_200:
[----:B--2---:R2:W3:Y:S02]  /*b2e0*/  SYNCS.PHASECHK.TRANS64.TRYWAIT P0, [R2+URZ+0xa0], R5 ;  /* 0x0000a005020075a7 */ /* 0x0044e400080011ff */
[----:B---3--:R-:W-:Y:S05]  /*b2f0*/  @!P0 NANOSLEEP.SYNCS 0x989680 ;  /* 0x009896800000895d */ /* 0x008fea0003900000 */
[----:B------:R-:W3:Y:S02]  /*b300*/  @!P0 SYNCS.PHASECHK.TRANS64 P0, [R2+URZ+0xa0], R5 ;  /* 0x0000a005020085a7 */ /* 0x000ee400080010ff */
[----:B---3--:R-:W-:Y:S05]  /*b310*/  @!P0 BRA `(.L_x_200) ;  /* 0xfffffffc00f08947 */ /* 0x008fea000383ffff */
[----:B------:R-:W-:Y:S05]  /*b320*/  BRA `(.L_x_201) ;  /* 0xffffff7c00687947 */ /* 0x000fea000383ffff */
.L_x_54:
[----:B--2---:R2:W3:Y:S02]  /*b330*/  SYNCS.PHASECHK.TRANS64.TRYWAIT P1, [R2+URZ+0x90], R4 ;  /* 0x00009004020075a7 */ /* 0x0044e400080211ff */
[----:B---3--:R-:W-:Y:S05]  /*b340*/  @!P1 NANOSLEEP.SYNCS 0x989680 ;  /* 0x009896800000995d */ /* 0x008fea0003900000 */
[----:B------:R-:W3:Y:S02]  /*b350*/  @!P1 SYNCS.PHASECHK.TRANS64 P1, [R2+URZ+0x90], R4 ;  /* 0x00009004020095a7 */ /* 0x000ee400080210ff */
[----:B---3--:R-:W-:Y:S05]  /*b360*/  @!P1 BRA `(.L_x_54) ;  /* 0xfffffffc00f09947 */ /* 0x008fea000383ffff */
[----:B------:R-:W-:Y:S05]  /*b370*/  BRA `(.L_x_202) ;  /* 0xffffff7c00987947 */ /* 0x000fea000383ffff */
.L_x_57:
[----:B------:R-:W-:-:S07]  /*b380*/  MOV R0, UR4 ;  /* 0x0000000400007c02 */ /* 0x000fce0008000f00 */
.L_x_203:
[----:B--2---:R2:W3:Y:S02]  /*b390*/  SYNCS.PHASECHK.TRANS64.TRYWAIT P0, [R0+URZ+0xa0], R2 ;  /* 0x0000a002000075a7 */ /* 0x0044e400080011ff */
[----:B---3--:R-:W-:Y:S05]  /*b3a0*/  @!P0 NANOSLEEP.SYNCS 0x989680 ;  /* 0x009896800000895d */ /* 0x008fea0003900000 */
[----:B------:R-:W3:Y:S02]  /*b3b0*/  @!P0 SYNCS.PHASECHK.TRANS64 P0, [R0+URZ+0xa0], R2 ;  /* 0x0000a002000085a7 */ /* 0x000ee400080010ff */
[----:B---3--:R-:W-:Y:S05]  /*b3c0*/  @!P0 BRA `(.L_x_203) ;  /* 0xfffffffc00f08947 */ /* 0x008fea000383ffff */
[----:B------:R-:W-:Y:S05]  /*b3d0*/  BRA `(.L_x_56) ;  /* 0xffffff7c00ec7947 */ /* 0x000fea000383ffff */
.L_x_66:
[----:B--2---:R-:W-:-:S04]  /*b3e0*/  MOV R5, UR5 ;  /* 0x0000000500057c02 */ /* 0x004fc80008000f00 */
[----:B------:R2:W3:Y:S03]  /*b3f0*/  SYNCS.PHASECHK.TRANS64.TRYWAIT P0, [R5+URZ+0x8], R6 ;  /* 0x00000806050075a7 */ /* 0x0004e600080011ff */
[----:B---3--:R-:W-:Y:S05]  /*b400*/  @!P0 NANOSLEEP.SYNCS 0x989680 ;  /* 0x009896800000895d */ /* 0x008fea0003900000 */
[----:B------:R-:W3:Y:S02]  /*b410*/  @!P0 SYNCS.PHASECHK.TRANS64 P0, [R5+URZ+0x8], R6 ;  /* 0x00000806050085a7 */ /* 0x000ee400080010ff */
[----:B---3--:R-:W-:Y:S05]  /*b420*/  @!P0 BRA `(.L_x_66) ;  /* 0xfffffffc00ec8947 */ /* 0x008fea000383ffff */
[----:B------:R-:W-:Y:S05]  /*b430*/  BRA `(.L_x_65) ;  /* 0xffffff8000a07947 */ /* 0x000fea000383ffff */
.L_x_68:
[----:B------:R-:W-:Y:S01]  /*b440*/  BSSY B0, `(.L_x_204) ;  /* 0x0000006000007945 */ /* 0x000fe20003800000 */
[----:B------:R-:W-:-:S07]  /*b450*/  MOV R15, 0xffffffff ;  /* 0xffffffff000f7802 */ /* 0x000fce0000000f00 */
[----:B-12--5:R-:W-:Y:S05]  /*b460*/  WARPSYNC.COLLECTIVE R15, `(.L_x_205) ;  /* 0x000000000f0c7348 */ /* 0x026fea0003c00000 */
[----:B------:R-:W-:Y:S02]  /*b470*/  ELECT P6, UR79, PT ;  /* 0x00000000004f782f */ /* 0x000fe400038c0000 */
[----:B------:R-:W-:Y:S01]  /*b480*/  MOV R14, UR79 ;  /* 0x0000004f000e7c02 */ /* 0x000fe20008000f00 */
[----:B-12--5:R-:W-:Y:S10]  /*b490*/  ENDCOLLECTIVE ;  /* 0x000000000000791b */ /* 0x026ff40003800000 */
.L_x_205:
[----:B------:R-:W-:Y:S05]  /*b4a0*/  BSYNC B0 ;  /* 0x0000000000007941 */ /* 0x000fea0003800000 */
.L_x_204:
[----:B------:R-:W-:Y:S01]  /*b4b0*/  PLOP3.LUT P0, PT, P6, PT, PT, 0x80, 0x8 ;  /* 0x000000000008781c */ /* 0x000fe2000370f070 */
[----:B------:R-:W-:-:S12]  /*b4c0*/  BRA `(.L_x_206) ;  /* 0xffffff8000cc7947 */ /* 0x000fd8000383ffff */
.L_x_70:
[----:B--2---:R-:W-:-:S04]  /*b4d0*/  MOV R0, UR5 ;  /* 0x0000000500007c02 */ /* 0x004fc80008000f00 */
[----:B------:R2:W3:Y:S03]  /*b4e0*/  SYNCS.PHASECHK.TRANS64.TRYWAIT P0, [R0+URZ+0x8], R4 ;  /* 0x00000804000075a7 */ /* 0x0004e600080011ff */
[----:B---3--:R-:W-:Y:S05]  /*b4f0*/  @!P0 NANOSLEEP.SYNCS 0x989680 ;  /* 0x009896800000895d */ /* 0x008fea0003900000 */
[----:B------:R-:W3:Y:S02]  /*b500*/  @!P0 SYNCS.PHASECHK.TRANS64 P0, [R0+URZ+0x8], R4 ;  /* 0x00000804000085a7 */ /* 0x000ee400080010ff */
[----:B---3--:R-:W-:Y:S05]  /*b510*/  @!P0 BRA `(.L_x_70) ;  /* 0xfffffffc00ec8947 */ /* 0x008fea000383ffff */
[----:B------:R-:W-:Y:S05]  /*b520*/  BRA `(.L_x_69) ;  /* 0xffffff8000d07947 */ /* 0x000fea000383ffff */
.L_x_71:
[----:B-1----:R1:W2:Y:S02]  /*b530*/  SYNCS.PHASECHK.TRANS64.TRYWAIT P0, [R0+URZ+0x90], R4 ;  /* 0x00009004000075a7 */ /* 0x0022a400080011ff */
[----:B--2---:R-:W-:Y:S05]  /*b540*/  @!P0 NANOSLEEP.SYNCS 0x989680 ;  /* 0x009896800000895d */ /* 0x004fea0003900000 */
[----:B------:R-:W2:Y:S02]  /*b550*/  @!P0 SYNCS.PHASECHK.TRANS64 P0, [R0+URZ+0x90], R4 ;  /* 0x00009004000085a7 */ /* 0x000ea400080010ff */
[----:B--2---:R-:W-:Y:S05]  /*b560*/  @!P0 BRA `(.L_x_71) ;  /* 0xfffffffc00f08947 */ /* 0x004fea000383ffff */
[----:B------:R-:W-:Y:S05]  /*b570*/  BRA `(.L_x_207) ;  /* 0xffffff8400dc7947 */ /* 0x000fea000383ffff */
.L_x_73:
[----:B------:R-:W-:-:S07]  /*b580*/  MOV R0, UR46 ;  /* 0x0000002e00007c02 */ /* 0x000fce0008000f00 */
.L_x_208:
[----:B-1----:R1:W2:Y:S02]  /*b590*/  SYNCS.PHASECHK.TRANS64.TRYWAIT P0, [R0+URZ+0xd0], R4 ;  /* 0x0000d004000075a7 */ /* 0x0022a400080011ff */
[----:B--2---:R-:W-:Y:S05]  /*b5a0*/  @!P0 NANOSLEEP.SYNCS 0x989680 ;  /* 0x009896800000895d */ /* 0x004fea0003900000 */
[----:B------:R-:W2:Y:S02]  /*b5b0*/  @!P0 SYNCS.PHASECHK.TRANS64 P0, [R0+URZ+0xd0], R4 ;  /* 0x0000d004000085a7 */ /* 0x000ea400080010ff */
[----:B--2---:R-:W-:Y:S05]  /*b5c0*/  @!P0 BRA `(.L_x_208) ;  /* 0xfffffffc00f08947 */ /* 0x004fea000383ffff */
[----:B------:R-:W-:Y:S05]  /*b5d0*/  BRA `(.L_x_209) ;  /* 0xffffff8800287947 */ /* 0x000fea000383ffff */
.L_x_76:
[----:B------:R-:W-:Y:S07]  /*b5e0*/  MOV R0, UR7 ;  /* 0x0000000700007c02 */ /* 0x000fee0008000f00 */
.L_x_210:
[----:B-1----:R1:W2:Y:S02]  /*b5f0*/  SYNCS.PHASECHK.TRANS64.TRYWAIT P0, [R0+URZ], R4 ;  /* 0x00000004000075a7 */ /* 0x0022a400080011ff */
[----:B--2---:R-:W-:Y:S05]  /*b600*/  @!P0 NANOSLEEP.SYNCS 0x989680 ;  /* 0x009896800000895d */ /* 0x004fea0003900000 */
[----:B------:R-:W2:Y:S02]  /*b610*/  @!P0 SYNCS.PHASECHK.TRANS64 P0, [R0+URZ], R4 ;  /* 0x00000004000085a7 */ /* 0x000ea400080010ff */
[----:B--2---:R-:W-:Y:S05]  /*b620*/  @!P0 BRA `(.L_x_210) ;  /* 0xfffffffc00f08947 */ /* 0x004fea000383ffff */
[----:B------:R-:W-:Y:S05]  /*b630*/  BRA `(.L_x_75) ;  /* 0xffffff88003c7947 */ /* 0x000fea000383ffff */
.L_x_80:
[----:B-1----:R-:W-:-:S07]  /*b640*/  MOV R0, UR4 ;  /* 0x0000000400007c02 */ /* 0x002fce0008000f00 */
.L_x_211:
[----:B-1----:R1:W2:Y:S02]  /*b650*/  SYNCS.PHASECHK.TRANS64.TRYWAIT P0, [R0+URZ], R2 ;  /* 0x00000002000075a7 */ /* 0x0022a400080011ff */
[----:B--2---:R-:W-:Y:S05]  /*b660*/  @!P0 NANOSLEEP.SYNCS 0x989680 ;  /* 0x009896800000895d */ /* 0x004fea0003900000 */
[----:B------:R-:W2:Y:S02]  /*b670*/  @!P0 SYNCS.PHASECHK.TRANS64 P0, [R0+URZ], R2 ;  /* 0x00000002000085a7 */ /* 0x000ea400080010ff */
[----:B--2---:R-:W-:Y:S05]  /*b680*/  @!P0 BRA `(.L_x_211) ;  /* 0xfffffffc00f08947 */ /* 0x004fea000383ffff */
[----:B------:R-:W-:Y:S05]  /*b690*/  BRA `(.L_x_212) ;  /* 0xffffff8c00807947 */ /* 0x000fea000383ffff */
.L_x_81:
[----:B------:R-:W-:-:S07]  /*b6a0*/  MOV R0, UR5 ;  /* 0x0000000500007c02 */ /* 0x000fce0008000f00 */
.L_x_213:
[----:B-1----:R1:W2:Y:S02]  /*b6b0*/  SYNCS.PHASECHK.TRANS64.TRYWAIT P0, [R0+URZ], R3 ;  /* 0x00000003000075a7 */ /* 0x0022a400080011ff */
[----:B--2---:R-:W-:Y:S05]  /*b6c0*/  @!P0 NANOSLEEP.SYNCS 0x989680 ;  /* 0x009896800000895d */ /* 0x004fea0003900000 */
[----:B------:R-:W2:Y:S02]  /*b6d0*/  @!P0 SYNCS.PHASECHK.TRANS64 P0, [R0+URZ], R3 ;  /* 0x00000003000085a7 */ /* 0x000ea400080010ff */
[----:B--2---:R-:W-:Y:S05]  /*b6e0*/  @!P0 BRA `(.L_x_213) ;  /* 0xfffffffc00f08947 */ /* 0x004fea000383ffff */
[----:B------:R-:W-:Y:S05]  /*b6f0*/  BRA `(.L_x_214) ;  /* 0xffffff8c008c7947 */ /* 0x000fea000383ffff */
.L_x_82:
[----:B------:R-:W-:-:S07]  /*b700*/  MOV R0, UR5 ;  /* 0x0000000500007c02 */ /* 0x000fce0008000f00 */
.L_x_215:
[----:B-1----:R1:W2:Y:S02]  /*b710*/  SYNCS.PHASECHK.TRANS64.TRYWAIT P0, [R0+URZ], R3 ;  /* 0x00000003000075a7 */ /* 0x0022a400080011ff */
[----:B--2---:R-:W-:Y:S05]  /*b720*/  @!P0 NANOSLEEP.SYNCS 0x989680 ;  /* 0x009896800000895d */ /* 0x004fea0003900000 */
[----:B------:R-:W2:Y:S02]  /*b730*/  @!P0 SYNCS.PHASECHK.TRANS64 P0, [R0+URZ], R3 ;  /* 0x00000003000085a7 */ /* 0x000ea400080010ff */
[----:B--2---:R-:W-:Y:S05]  /*b740*/  @!P0 BRA `(.L_x_215) ;  /* 0xfffffffc00f08947 */ /* 0x004fea000383ffff */
[----:B------:R-:W-:Y:S05]  /*b750*/  BRA `(.L_x_216) ;  /* 0xffffff8c00987947 */ /* 0x000fea000383ffff */
.L_x_85:
[----:B------:R-:W-:-:S07]  /*b760*/  MOV R0, UR41 ;  /* 0x0000002900007c02 */ /* 0x000fce0008000f00 */
.L_x_217:
[----:B-1----:R1:W2:Y:S02]  /*b770*/  SYNCS.PHASECHK.TRANS64.TRYWAIT P1, [R0+URZ+0x110], R2 ;  /* 0x00011002000075a7 */ /* 0x0022a400080211ff */
[----:B--2---:R-:W-:Y:S05]  /*b780*/  @!P1 NANOSLEEP.SYNCS 0x989680 ;  /* 0x009896800000995d */ /* 0x004fea0003900000 */
[----:B------:R-:W2:Y:S02]  /*b790*/  @!P1 SYNCS.PHASECHK.TRANS64 P1, [R0+URZ+0x110], R2 ;  /* 0x00011002000095a7 */ /* 0x000ea400080210ff */
[----:B--2---:R-:W-:Y:S05]  /*b7a0*/  @!P1 BRA `(.L_x_217) ;  /* 0xfffffffc00f09947 */ /* 0x004fea000383ffff */
[----:B------:R-:W-:Y:S05]  /*b7b0*/  BRA `(.L_x_218) ;  /* 0xffffff8c00e47947 */ /* 0x000fea000383ffff */
.L_x_90:
[----:B---3--:R3:W4:Y:S02]  /*b7c0*/  SYNCS.PHASECHK.TRANS64.TRYWAIT P0, [R12+URZ+0x90], R0 ;  /* 0x000090000c0075a7 */ /* 0x00872400080011ff */
[----:B----4-:R-:W-:Y:S05]  /*b7d0*/  @!P0 NANOSLEEP.SYNCS 0x989680 ;  /* 0x009896800000895d */ /* 0x010fea0003900000 */
[----:B------:R-:W4:Y:S02]  /*b7e0*/  @!P0 SYNCS.PHASECHK.TRANS64 P0, [R12+URZ+0x90], R0 ;  /* 0x000090000c0085a7 */ /* 0x000f2400080010ff */
[----:B----4-:R-:W-:Y:S05]  /*b7f0*/  @!P0 BRA `(.L_x_90) ;  /* 0xfffffffc00f08947 */ /* 0x010fea000383ffff */
[----:B------:R-:W-:Y:S05]  /*b800*/  BRA `(.L_x_219) ;  /* 0xffffff9400047947 */ /* 0x000fea000383ffff */
.L_x_93:
[----:B-1----:R-:W-:Y:S07]  /*b810*/  MOV R0, UR21 ;  /* 0x0000001500007c02 */ /* 0x002fee0008000f00 */
.L_x_220:
[----:B-1----:R1:W3:Y:S02]  /*b820*/  SYNCS.PHASECHK.TRANS64.TRYWAIT P2, [R0+URZ+0x88], R6 ;  /* 0x00008806000075a7 */ /* 0x0022e400080411ff */
[----:B---3--:R-:W-:Y:S05]  /*b830*/  @!P2 NANOSLEEP.SYNCS 0x989680 ;  /* 0x009896800000a95d */ /* 0x008fea0003900000 */
[----:B------:R-:W3:Y:S02]  /*b840*/  @!P2 SYNCS.PHASECHK.TRANS64 P2, [R0+URZ+0x88], R6 ;  /* 0x000088060000a5a7 */ /* 0x000ee400080410ff */
[----:B---3--:R-:W-:Y:S05]  /*b850*/  @!P2 BRA `(.L_x_220) ;  /* 0xfffffffc00f0a947 */ /* 0x008fea000383ffff */
[----:B------:R-:W-:Y:S05]  /*b860*/  BRA `(.L_x_92) ;  /* 0xffffff9800707947 */ /* 0x000fea000383ffff */
.L_x_96:
[----:B------:R-:W-:Y:S07]  /*b870*/  MOV R0, UR21 ;  /* 0x0000001500007c02 */ /* 0x000fee0008000f00 */
.L_x_221:
[----:B-1----:R1:W3:Y:S02]  /*b880*/  SYNCS.PHASECHK.TRANS64.TRYWAIT P0, [R0+URZ+0x60], R10 ;  /* 0x0000600a000075a7 */ /* 0x0022e400080011ff */
[----:B---3--:R-:W-:Y:S05]  /*b890*/  @!P0 NANOSLEEP.SYNCS 0x989680 ;  /* 0x009896800000895d */ /* 0x008fea0003900000 */
[----:B------:R-:W3:Y:S02]  /*b8a0*/  @!P0 SYNCS.PHASECHK.TRANS64 P0, [R0+URZ+0x60], R10 ;  /* 0x0000600a000085a7 */ /* 0x000ee400080010ff */
[----:B---3--:R-:W-:Y:S05]  /*b8b0*/  @!P0 BRA `(.L_x_221) ;  /* 0xfffffffc00f08947 */ /* 0x008fea000383ffff */
[----:B------:R-:W-:Y:S05]  /*b8c0*/  BRA `(.L_x_222) ;  /* 0xffffff9800cc7947 */ /* 0x000fea000383ffff */
.L_x_97:
[----:B------:R-:W-:Y:S07]  /*b8d0*/  MOV R0, UR21 ;  /* 0x0000001500007c02 */ /* 0x000fee0008000f00 */
.L_x_223:
[----:B-1----:R1:W3:Y:S02]  /*b8e0*/  SYNCS.PHASECHK.TRANS64.TRYWAIT P0, [R0+URZ+0x68], R10 ;  /* 0x0000680a000075a7 */ /* 0x0022e400080011ff */
[----:B---3--:R-:W-:Y:S05]  /*b8f0*/  @!P0 NANOSLEEP.SYNCS 0x989680 ;  /* 0x009896800000895d */ /* 0x008fea0003900000 */
[----:B------:R-:W3:Y:S02]  /*b900*/  @!P0 SYNCS.PHASECHK.TRANS64 P0, [R0+URZ+0x68], R10 ;  /* 0x0000680a000085a7 */ /* 0x000ee400080010ff */
[----:B---3--:R-:W-:Y:S05]  /*b910*/  @!P0 BRA `(.L_x_223) ;  /* 0xfffffffc00f08947 */ /* 0x008fea000383ffff */
[----:B------:R-:W-:Y:S05]  /*b920*/  BRA `(.L_x_224) ;  /* 0xffffff9c00087947 */ /* 0x000fea000383ffff */
.L_x_98:
[----:B------:R-:W-:Y:S07]  /*b930*/  MOV R0, UR21 ;  /* 0x0000001500007c02 */ /* 0x000fee0008000f00 */
.L_x_225:
[----:B-1----:R1:W3:Y:S02]  /*b940*/  SYNCS.PHASECHK.TRANS64.TRYWAIT P0, [R0+URZ+0x70], R10 ;  /* 0x0000700a000075a7 */ /* 0x0022e400080011ff */
[----:B---3--:R-:W-:Y:S05]  /*b950*/  @!P0 NANOSLEEP.SYNCS 0x989680 ;  /* 0x009896800000895d */ /* 0x008fea0003900000 */
[----:B------:R-:W3:Y:S02]  /*b960*/  @!P0 SYNCS.PHASECHK.TRANS64 P0, [R0+URZ+0x70], R10 ;  /* 0x0000700a000085a7 */ /* 0x000ee400080010ff */
[----:B---3--:R-:W-:Y:S05]  /*b970*/  @!P0 BRA `(.L_x_225) ;  /* 0xfffffffc00f08947 */ /* 0x008fea000383ffff */
[----:B------:R-:W-:Y:S05]  /*b980*/  BRA `(.L_x_226) ;  /* 0xffffff9c00487947 */ /* 0x000fea000383ffff */
.L_x_99:
[----:B------:R-:W-:Y:S07]  /*b990*/  MOV R0, UR21 ;  /* 0x0000001500007c02 */ /* 0x000fee0008000f00 */
.L_x_227:
[----:B-1----:R1:W3:Y:S02]  /*b9a0*/  SYNCS.PHASECHK.TRANS64.TRYWAIT P0, [R0+URZ+0x78], R10 ;  /* 0x0000780a000075a7 */ /* 0x0022e400080011ff */
[----:B---3--:R-:W-:Y:S05]  /*b9b0*/  @!P0 NANOSLEEP.SYNCS 0x989680 ;  /* 0x009896800000895d */ /* 0x008fea0003900000 */
[----:B------:R-:W3:Y:S02]  /*b9c0*/  @!P0 SYNCS.PHASECHK.TRANS64 P0, [R0+URZ+0x78], R10 ;  /* 0x0000780a000085a7 */ /* 0x000ee400080010ff */
[----:B---3--:R-:W-:Y:S05]  /*b9d0*/  @!P0 BRA `(.L_x_227) ;  /* 0xfffffffc00f08947 */ /* 0x008fea000383ffff */
[----:B------:R-:W-:Y:S05]  /*b9e0*/  BRA `(.L_x_228) ;  /* 0xffffff9c008c7947 */ /* 0x000fea000383ffff */
.L_x_100:
[----:B------:R-:W-:Y:S07]  /*b9f0*/  MOV R0, UR21 ;  /* 0x0000001500007c02 */ /* 0x000fee0008000f00 */
.L_x_229:
[----:B-1----:R1:W3:Y:S02]  /*ba00*/  SYNCS.PHASECHK.TRANS64.TRYWAIT P0, [R0+URZ+0x60], R9 ;  /* 0x00006009000075a7 */ /* 0x0022e400080011ff */
[----:B---3--:R-:W-:Y:S05]  /*ba10*/  @!P0 NANOSLEEP.SYNCS 0x989680 ;  /* 0x009896800000895d */ /* 0x008fea0003900000 */
[----:B------:R-:W3:Y:S02]  /*ba20*/  @!P0 SYNCS.PHASECHK.TRANS64 P0, [R0+URZ+0x60], R9 ;  /* 0x00006009000085a7 */ /* 0x000ee400080010ff */
[----:B---3--:R-:W-:Y:S05]  /*ba30*/  @!P0 BRA `(.L_x_229) ;  /* 0xfffffffc00f08947 */ /* 0x008fea000383ffff */
[----:B------:R-:W-:Y:S05]  /*ba40*/  BRA `(.L_x_230) ;  /* 0xffffff9c00d47947 */ /* 0x000fea000383ffff */
.L_x_101:
[----:B------:R-:W-:Y:S07]  /*ba50*/  MOV R0, UR21 ;  /* 0x0000001500007c02 */ /* 0x000fee0008000f00 */
.L_x_231:
[----:B-1----:R1:W3:Y:S02]  /*ba60*/  SYNCS.PHASECHK.TRANS64.TRYWAIT P0, [R0+URZ+0x68], R9 ;  /* 0x00006809000075a7 */ /* 0x0022e400080011ff */
[----:B---3--:R-:W-:Y:S05]  /*ba70*/  @!P0 NANOSLEEP.SYNCS 0x989680 ;  /* 0x009896800000895d */ /* 0x008fea0003900000 */
[----:B------:R-:W3:Y:S02]  /*ba80*/  @!P0 SYNCS.PHASECHK.TRANS64 P0, [R0+URZ+0x68], R9 ;  /* 0x00006809000085a7 */ /* 0x000ee400080010ff */
[----:B---3--:R-:W-:Y:S05]  /*ba90*/  @!P0 BRA `(.L_x_231) ;  /* 0xfffffffc00f08947 */ /* 0x008fea000383ffff */
[----:B------:R-:W-:Y:S05]  /*baa0*/  BRA `(.L_x_232) ;  /* 0xffffffa0001c7947 */ /* 0x000fea000383ffff */
.L_x_102:
[----:B------:R-:W-:Y:S07]  /*bab0*/  MOV R0, UR21 ;  /* 0x0000001500007c02 */ /* 0x000fee0008000f00 */
.L_x_233:
[----:B-1----:R1:W3:Y:S02]  /*bac0*/  SYNCS.PHASECHK.TRANS64.TRYWAIT P0, [R0+URZ+0x70], R9 ;  /* 0x00007009000075a7 */ /* 0x0022e400080011ff */
[----:B---3--:R-:W-:Y:S05]  /*bad0*/  @!P0 NANOSLEEP.SYNCS 0x989680 ;  /* 0x009896800000895d */ /* 0x008fea0003900000 */
[----:B------:R-:W3:Y:S02]  /*bae0*/  @!P0 SYNCS.PHASECHK.TRANS64 P0, [R0+URZ+0x70], R9 ;  /* 0x00007009000085a7 */ /* 0x000ee400080010ff */
[----:B---3--:R-:W-:Y:S05]  /*baf0*/  @!P0 BRA `(.L_x_233) ;  /* 0xfffffffc00f08947 */ /* 0x008fea000383ffff */
[----:B------:R-:W-:Y:S05]  /*bb00*/  BRA `(.L_x_234) ;  /* 0xffffffa000647947 */ /* 0x000fea000383ffff */
.L_x_103:
[----:B------:R-:W-:Y:S07]  /*bb10*/  MOV R0, UR21 ;  /* 0x0000001500007c02 */ /* 0x000fee0008000f00 */
.L_x_235:
[----:B-1----:R1:W3:Y:S02]  /*bb20*/  SYNCS.PHASECHK.TRANS64.TRYWAIT P0, [R0+URZ+0x78], R9 ;  /* 0x00007809000075a7 */ /* 0x0022e400080011ff */
[----:B---3--:R-:W-:Y:S05]  /*bb30*/  @!P0 NANOSLEEP.SYNCS 0x989680 ;  /* 0x009896800000895d */ /* 0x008fea0003900000 */
[----:B------:R-:W3:Y:S02]  /*bb40*/  @!P0 SYNCS.PHASECHK.TRANS64 P0, [R0+URZ+0x78], R9 ;  /* 0x00007809000085a7 */ /* 0x000ee400080010ff */
[----:B---3--:R-:W-:Y:S05]  /*bb50*/  @!P0 BRA `(.L_x_235) ;  /* 0xfffffffc00f08947 */ /* 0x008fea000383ffff */
[----:B------:R-:W-:Y:S05]  /*bb60*/  BRA `(.L_x_236) ;  /* 0xffffffa000a87947 */ /* 0x000fea000383ffff */
.L_x_105:
[----:B------:R-:W-:-:S07]  /*bb70*/  MOV R0, UR21 ;  /* 0x0000001500007c02 */ /* 0x000fce0008000f00 */
.L_x_237:
[----:B-1----:R1:W4:Y:S02]  /*bb80*/  SYNCS.PHASECHK.TRANS64.TRYWAIT P0, [R0+URZ+0x60], R10 ;  /* 0x0000600a000075a7 */ /* 0x00232400080011ff */
[----:B----4-:R-:W-:Y:S05]  /*bb90*/  @!P0 NANOSLEEP.SYNCS 0x989680 ;  /* 0x009896800000895d */ /* 0x010fea0003900000 */
[----:B------:R-:W4:Y:S02]  /*bba0*/  @!P0 SYNCS.PHASECHK.TRANS64 P0, [R0+URZ+0x60], R10 ;  /* 0x0000600a000085a7 */ /* 0x000f2400080010ff */
[----:B----4-:R-:W-:Y:S05]  /*bbb0*/  @!P0 BRA `(.L_x_237) ;  /* 0xfffffffc00f08947 */ /* 0x010fea000383ffff */
[----:B------:R-:W-:Y:S05]  /*bbc0*/  BRA `(.L_x_238) ;  /* 0xffffffa400187947 */ /* 0x000fea000383ffff */
.L_x_106:
[----:B-1----:R-:W-:-:S07]  /*bbd0*/  MOV R0, UR21 ;  /* 0x0000001500007c02 */ /* 0x002fce0008000f00 */
.L_x_239:
[----:B-1----:R1:W4:Y:S02]  /*bbe0*/  SYNCS.PHASECHK.TRANS64.TRYWAIT P0, [R0+URZ+0x68], R10 ;  /* 0x0000680a000075a7 */ /* 0x00232400080011ff */
[----:B----4-:R-:W-:Y:S05]  /*bbf0*/  @!P0 NANOSLEEP.SYNCS 0x989680 ;  /* 0x009896800000895d */ /* 0x010fea0003900000 */
[----:B------:R-:W4:Y:S02]  /*bc00*/  @!P0 SYNCS.PHASECHK.TRANS64 P0, [R0+URZ+0x68], R10 ;  /* 0x0000680a000085a7 */ /* 0x000f2400080010ff */
[----:B----4-:R-:W-:Y:S05]  /*bc10*/  @!P0 BRA `(.L_x_239) ;  /* 0xfffffffc00f08947 */ /* 0x010fea000383ffff */
[----:B------:R-:W-:Y:S05]  /*bc20*/  BRA `(.L_x_240) ;  /* 0xffffffa400087947 */ /* 0x000fea000383ffff */
.L_x_107:
[----:B------:R-:W-:-:S07]  /*bc30*/  MOV R2, UR21 ;  /* 0x0000001500027c02 */ /* 0x000fce0008000f00 */
.L_x_241:
[----:B-1----:R1:W4:Y:S02]  /*bc40*/  SYNCS.PHASECHK.TRANS64.TRYWAIT P0, [R2+URZ+0x70], R10 ;  /* 0x0000700a020075a7 */ /* 0x00232400080011ff */
[----:B----4-:R-:W-:Y:S05]  /*bc50*/  @!P0 NANOSLEEP.SYNCS 0x989680 ;  /* 0x009896800000895d */ /* 0x010fea0003900000 */
[----:B------:R-:W4:Y:S02]  /*bc60*/  @!P0 SYNCS.PHASECHK.TRANS64 P0, [R2+URZ+0x70], R10 ;  /* 0x0000700a020085a7 */ /* 0x000f2400080010ff */
[----:B----4-:R-:W-:Y:S05]  /*bc70*/  @!P0 BRA `(.L_x_241) ;  /* 0xfffffffc00f08947 */ /* 0x010fea000383ffff */
[----:B------:R-:W-:Y:S05]  /*bc80*/  BRA `(.L_x_242) ;  /* 0xffffffa000fc7947 */ /* 0x000fea000383ffff */
.L_x_109:
[----:B--2---:R2:W3:Y:S02]  /*bc90*/  SYNCS.PHASECHK.TRANS64.TRYWAIT P0, [R0+URZ+0x90], R2 ;  /* 0x00009002000075a7 */ /* 0x0044e400080011ff */
[----:B---3--:R-:W-:Y:S05]  /*bca0*/  @!P0 NANOSLEEP.SYNCS 0x989680 ;  /* 0x009896800000895d */ /* 0x008fea0003900000 */
[----:B------:R-:W3:Y:S02]  /*bcb0*/  @!P0 SYNCS.PHASECHK.TRANS64 P0, [R0+URZ+0x90], R2 ;  /* 0x00009002000085a7 */ /* 0x000ee400080010ff */
[----:B---3--:R-:W-:Y:S05]  /*bcc0*/  @!P0 BRA `(.L_x_109) ;  /* 0xfffffffc00f08947 */ /* 0x008fea000383ffff */
[----:B------:R-:W-:Y:S05]  /*bcd0*/  BRA `(.L_x_243) ;  /* 0xffffffa400bc7947 */ /* 0x000fea000383ffff */
.L_x_120:
[----:B-1----:R-:W-:Y:S04]  /*bce0*/  MOV R2, UR43 ;  /* 0x0000002b00027c02 */ /* 0x002fe80008000f00 */
[----:B------:R1:W2:Y:S03]  /*bcf0*/  SYNCS.PHASECHK.TRANS64.TRYWAIT P0, [R2+URZ+0x40], R3 ;  /* 0x00004003020075a7 */ /* 0x0002a600080011ff */
[----:B--2---:R-:W-:Y:S05]  /*bd00*/  @!P0 NANOSLEEP.SYNCS 0x989680 ;  /* 0x009896800000895d */ /* 0x004fea0003900000 */
[----:B------:R-:W2:Y:S02]  /*bd10*/  @!P0 SYNCS.PHASECHK.TRANS64 P0, [R2+URZ+0x40], R3 ;  /* 0x00004003020085a7 */ /* 0x000ea400080010ff */
[----:B--2---:R-:W-:Y:S05]  /*bd20*/  @!P0 BRA `(.L_x_120) ;  /* 0xfffffffc00ec8947 */ /* 0x004fea000383ffff */
[----:B------:R-:W-:Y:S05]  /*bd30*/  BRA `(.L_x_119) ;  /* 0xffffffb400147947 */ /* 0x000fea000383ffff */
.L_x_122:
[----:B-1----:R1:W4:Y:S02]  /*bd40*/  SYNCS.PHASECHK.TRANS64.TRYWAIT P1, [R73+URZ+0xb0], R0 ;  /* 0x0000b000490075a7 */ /* 0x00232400080211ff */
[----:B----4-:R-:W-:Y:S05]  /*bd50*/  @!P1 NANOSLEEP.SYNCS 0x989680 ;  /* 0x009896800000995d */ /* 0x010fea0003900000 */
[----:B------:R-:W4:Y:S02]  /*bd60*/  @!P1 SYNCS.PHASECHK.TRANS64 P1, [R73+URZ+0xb0], R0 ;  /* 0x0000b000490095a7 */ /* 0x000f2400080210ff */
[----:B----4-:R-:W-:Y:S05]  /*bd70*/  @!P1 BRA `(.L_x_122) ;  /* 0xfffffffc00f09947 */ /* 0x010fea000383ffff */
[----:B------:R-:W-:Y:S05]  /*bd80*/  BRA `(.L_x_121) ;  /* 0xffffffb4003c7947 */ /* 0x000fea000383ffff */
.L_x_131:
[----:B-1----:R1:W3:Y:S02]  /*bd90*/  SYNCS.PHASECHK.TRANS64.TRYWAIT P0, [R2+URZ+0x40], R0 ;  /* 0x00004000020075a7 */ /* 0x0022e400080011ff */
[----:B---3--:R-:W-:Y:S05]  /*bda0*/  @!P0 NANOSLEEP.SYNCS 0x989680 ;  /* 0x009896800000895d */ /* 0x008fea0003900000 */
[----:B------:R-:W3:Y:S02]  /*bdb0*/  @!P0 SYNCS.PHASECHK.TRANS64 P0, [R2+URZ+0x40], R0 ;  /* 0x00004000020085a7 */ /* 0x000ee400080010ff */
[----:B---3--:R-:W-:Y:S05]  /*bdc0*/  @!P0 BRA `(.L_x_131) ;  /* 0xfffffffc00f08947 */ /* 0x008fea000383ffff */
[----:B------:R-:W-:Y:S05]  /*bdd0*/  BRA `(.L_x_130) ;  /* 0xffffffb800d87947 */ /* 0x000fea000383ffff */
.L_x_139:
[----:B-1----:R1:W3:Y:S02]  /*bde0*/  SYNCS.PHASECHK.TRANS64.TRYWAIT P0, [R0+URZ+0x40], R6 ;  /* 0x00004006000075a7 */ /* 0x0022e400080011ff */
[----:B---3--:R-:W-:Y:S05]  /*bdf0*/  @!P0 NANOSLEEP.SYNCS 0x989680 ;  /* 0x009896800000895d */ /* 0x008fea0003900000 */
[----:B------:R-:W3:Y:S02]  /*be00*/  @!P0 SYNCS.PHASECHK.TRANS64 P0, [R0+URZ+0x40], R6 ;  /* 0x00004006000085a7 */ /* 0x000ee400080010ff */
[----:B---3--:R-:W-:Y:S05]  /*be10*/  @!P0 BRA `(.L_x_139) ;  /* 0xfffffffc00f08947 */ /* 0x008fea000383ffff */
[----:B------:R-:W-:Y:S05]  /*be20*/  BRA `(.L_x_138) ;  /* 0xffffffc000987947 */ /* 0x000fea000383ffff */
.L_x_147:
[----:B-1----:R1:W3:Y:S02]  /*be30*/  SYNCS.PHASECHK.TRANS64.TRYWAIT P0, [R0+URZ+0x40], R6 ;  /* 0x00004006000075a7 */ /* 0x0022e400080011ff */
[----:B---3--:R-:W-:Y:S05]  /*be40*/  @!P0 NANOSLEEP.SYNCS 0x989680 ;  /* 0x009896800000895d */ /* 0x008fea0003900000 */
[----:B------:R-:W3:Y:S02]  /*be50*/  @!P0 SYNCS.PHASECHK.TRANS64 P0, [R0+URZ+0x40], R6 ;  /* 0x00004006000085a7 */ /* 0x000ee400080010ff */
[----:B---3--:R-:W-:Y:S05]  /*be60*/  @!P0 BRA `(.L_x_147) ;  /* 0xfffffffc00f08947 */ /* 0x008fea000383ffff */
[----:B------:R-:W-:Y:S05]  /*be70*/  BRA `(.L_x_146) ;  /* 0xffffffc8005c7947 */ /* 0x000fea000383ffff */
.L_x_155:
[----:B-1----:R1:W3:Y:S02]  /*be80*/  SYNCS.PHASECHK.TRANS64.TRYWAIT P0, [R0+URZ+0x40], R6 ;  /* 0x00004006000075a7 */ /* 0x0022e400080011ff */
[----:B---3--:R-:W-:Y:S05]  /*be90*/  @!P0 NANOSLEEP.SYNCS 0x989680 ;  /* 0x009896800000895d */ /* 0x008fea0003900000 */
[----:B------:R-:W3:Y:S02]  /*bea0*/  @!P0 SYNCS.PHASECHK.TRANS64 P0, [R0+URZ+0x40], R6 ;  /* 0x00004006000085a7 */ /* 0x000ee400080010ff */
[----:B---3--:R-:W-:Y:S05]  /*beb0*/  @!P0 BRA `(.L_x_155) ;  /* 0xfffffffc00f08947 */ /* 0x008fea000383ffff */
[----:B------:R-:W-:Y:S05]  /*bec0*/  BRA `(.L_x_154) ;  /* 0xffffffd0002c7947 */ /* 0x000fea000383ffff */
.L_x_163:
[----:B-1----:R1:W2:Y:S02]  /*bed0*/  SYNCS.PHASECHK.TRANS64.TRYWAIT P0, [R0+URZ+0x40], R6 ;  /* 0x00004006000075a7 */ /* 0x0022a400080011ff */
[----:B--2---:R-:W-:Y:S05]  /*bee0*/  @!P0 NANOSLEEP.SYNCS 0x989680 ;  /* 0x009896800000895d */ /* 0x004fea0003900000 */
[----:B------:R-:W2:Y:S02]  /*bef0*/  @!P0 SYNCS.PHASECHK.TRANS64 P0, [R0+URZ+0x40], R6 ;  /* 0x00004006000085a7 */ /* 0x000ea400080010ff */
[----:B--2---:R-:W-:Y:S05]  /*bf00*/  @!P0 BRA `(.L_x_163) ;  /* 0xfffffffc00f08947 */ /* 0x004fea000383ffff */
[----:B------:R-:W-:Y:S05]  /*bf10*/  BRA `(.L_x_162) ;  /* 0xffffffd8000c7947 */ /* 0x000fea000383ffff */
.L_x_171:
[----:B-1----:R1:W2:Y:S02]  /*bf20*/  SYNCS.PHASECHK.TRANS64.TRYWAIT P0, [R0+URZ+0x40], R6 ;  /* 0x00004006000075a7 */ /* 0x0022a400080011ff */
[----:B--2---:R-:W-:Y:S05]  /*bf30*/  @!P0 NANOSLEEP.SYNCS 0x989680 ;  /* 0x009896800000895d */ /* 0x004fea0003900000 */
[----:B------:R-:W2:Y:S02]  /*bf40*/  @!P0 SYNCS.PHASECHK.TRANS64 P0, [R0+URZ+0x40], R6 ;  /* 0x00004006000085a7 */ /* 0x000ea400080010ff */
[----:B--2---:R-:W-:Y:S05]  /*bf50*/  @!P0 BRA `(.L_x_171) ;  /* 0xfffffffc00f08947 */ /* 0x004fea000383ffff */
[----:B------:R-:W-:Y:S05]  /*bf60*/  BRA `(.L_x_170) ;  /* 0xffffffdc00e07947 */ /* 0x000fea000383ffff */
.L_x_179:
[----:B-1----:R1:W2:Y:S02]  /*bf70*/  SYNCS.PHASECHK.TRANS64.TRYWAIT P0, [R0+URZ+0x40], R77 ;  /* 0x0000404d000075a7 */ /* 0x0022a400080011ff */
[----:B--2---:R-:W-:Y:S05]  /*bf80*/  @!P0 NANOSLEEP.SYNCS 0x989680 ;  /* 0x009896800000895d */ /* 0x004fea0003900000 */
[----:B------:R-:W2:Y:S02]  /*bf90*/  @!P0 SYNCS.PHASECHK.TRANS64 P0, [R0+URZ+0x40], R77 ;  /* 0x0000404d000085a7 */ /* 0x000ea400080010ff */
[----:B--2---:R-:W-:Y:S05]  /*bfa0*/  @!P0 BRA `(.L_x_179) ;  /* 0xfffffffc00f08947 */ /* 0x004fea000383ffff */
[----:B------:R-:W-:Y:S05]  /*bfb0*/  BRA `(.L_x_178) ;  /* 0xffffffe400b47947 */ /* 0x000fea000383ffff */
        .weak           $__internal_0_$__cuda_sm10x_tcgen05_guardrail_trap_col_being_dealloced_not_returned_by_alloc
        .type           $__internal_0_$__cuda_sm10x_tcgen05_guardrail_trap_col_being_dealloced_not_returned_by_alloc,@function
        .size           $__internal_0_$__cuda_sm10x_tcgen05_guardrail_trap_col_being_dealloced_not_returned_by_alloc,($__internal_1_$__cuda_sm10x_tcgen05_guardrail_trap_phase_invalid_during_alloc - $__internal_0_$__cuda_sm10x_tcgen05_guardrail_trap_col_being_dealloced_not_returned_by_alloc)
$__internal_0_$__cuda_sm10x_tcgen05_guardrail_trap_col_being_dealloced_not_returned_by_alloc:
[----:B------:R-:W-:Y:S05]  /*bfc0*/  BPT.TRAP 0x1 ;  /* 0x000000040000795c */ /* 0x000fea0000300000 */
[----:B------:R-:W-:-:S04]  /*bfd0*/  HFMA2 R3, -RZ, RZ, 0, 0 ;  /* 0x00000000ff037431 */ /* 0x000fc800000001ff */
[----:B------:R-:W-:Y:S05]  /*bfe0*/  RET.REL.NODEC R2 `(_ZN7cutlass13device_kernelINS_4gemm6kernel13GemmUniversalIN4cute5tupleIJiiiiEEENS1_10collective13CollectiveMmaINS1_35MainloopSm100TmaUmmaWarpSpecializedILi4ELi2ELi4ENS5_IJNS4_1CILi4EEENSA_ILi2EEENSA_ILi1EEEEEEEENS5_IJNSA_ILi256EEENSA_ILi128EEENSA_ILi64EEEEEEfNS5_IJlSD_lEEEfSK_NS4_8TiledMMAINS4_8MMA_AtomIJNS4_23SM100_MMA_TF32_2x1SM_SSINS_10tfloat32_tESO_fLi256ELi128ELNS4_4UMMA5MajorE0ELSQ_0ELNSP_7ScaleInE0ELSR_0EEEEEENS4_6LayoutINS5_IJSD_SD_SD_EEENS5_IJNSA_ILi0EEESW_SW_EEEEENS5_IJNS4_10UnderscoreESZ_SZ_EEEEENS4_28SM100_TMA_2SM_LOAD_MULTICASTENS4_14ComposedLayoutINS4_7SwizzleILi3ELi4ELi3EEENS4_18smem_ptr_flag_bitsILi32EEENSU_INS5_IJNSA_ILi8EEENSA_ILi32EEEEEENS5_IJS19_SD_EEEEEEEvNS4_8identityES12_S1D_vS1E_EENS_8epilogue10collective18CollectiveEpilogueINS1G_23Sm100TmaWarpSpecializedILi4ELi2ELi16ELb1ELb0EEEJNS5_IJSH_SH_SI_EEENS5_IJNSU_ISH_SD_EENSU_INSA_ILi16EEESD_EEEEEfSK_fSK_NS1G_6fusion15FusionCallbacksIS1K_NS1Q_17LinearCombinationIffffLNS_15FloatRoundStyleE2EEES1L_S1P_JEEENS4_5SM1004TMEM4LOAD26SM100_TMEM_LOAD_32dp32b16xENS4_13SM90_TMA_LOADENS13_INS14_ILi2ELi4ELi3EEES17_NSU_INS5_IJS18_S1N_EEENS5_IJS1N_SD_EEEEEEENS4_39AutoVectorizingCopyWithAssumedAlignmentILi128EEENS4_14SM90_TMA_STOREES25_S27_S27_EEEvvEEEEvNT_6ParamsE) ;  /* 0xffffff4002047950 */ /* 0x000fea0003c3ffff */
        .weak           $__internal_1_$__cuda_sm10x_tcgen05_guardrail_trap_phase_invalid_during_alloc
        .type           $__internal_1_$__cuda_sm10x_tcgen05_guardrail_trap_phase_invalid_during_alloc,@function
        .size           $__internal_1_$__cuda_sm10x_tcgen05_guardrail_trap_phase_invalid_during_alloc,($__internal_2_$__cuda_sm10x_tcgen05_guardrail_trap_unallocated_columns_being_dealloced - $__internal_1_$__cuda_sm10x_tcgen05_guardrail_trap_phase_invalid_during_alloc)
$__internal_1_$__cuda_sm10x_tcgen05_guardrail_trap_phase_invalid_during_alloc:
[----:B------:R-:W-:Y:S05]  /*bff0*/  BPT.TRAP 0x1 ;  /* 0x000000040000795c */ /* 0x000fea0000300000 */
[----:B------:R-:W-:-:S04]  /*c000*/  MOV R5, 0x0 ;  /* 0x0000000000057802 */ /* 0x000fc80000000f00 */
[----:B------:R-:W-:Y:S05]  /*c010*/  RET.REL.NODEC R4 `(_ZN7cutlass13device_kernelINS_4gemm6kernel13GemmUniversalIN4cute5tupleIJiiiiEEENS1_10collective13CollectiveMmaINS1_35MainloopSm100TmaUmmaWarpSpecializedILi4ELi2ELi4ENS5_IJNS4_1CILi4EEENSA_ILi2EEENSA_ILi1EEEEEEEENS5_IJNSA_ILi256EEENSA_ILi128EEENSA_ILi64EEEEEEfNS5_IJlSD_lEEEfSK_NS4_8TiledMMAINS4_8MMA_AtomIJNS4_23SM100_MMA_TF32_2x1SM_SSINS_10tfloat32_tESO_fLi256ELi128ELNS4_4UMMA5MajorE0ELSQ_0ELNSP_7ScaleInE0ELSR_0EEEEEENS4_6LayoutINS5_IJSD_SD_SD_EEENS5_IJNSA_ILi0EEESW_SW_EEEEENS5_IJNS4_10UnderscoreESZ_SZ_EEEEENS4_28SM100_TMA_2SM_LOAD_MULTICASTENS4_14ComposedLayoutINS4_7SwizzleILi3ELi4ELi3EEENS4_18smem_ptr_flag_bitsILi32EEENSU_INS5_IJNSA_ILi8EEENSA_ILi32EEEEEENS5_IJS19_SD_EEEEEEEvNS4_8identityES12_S1D_vS1E_EENS_8epilogue10collective18CollectiveEpilogueINS1G_23Sm100TmaWarpSpecializedILi4ELi2ELi16ELb1ELb0EEEJNS5_IJSH_SH_SI_EEENS5_IJNSU_ISH_SD_EENSU_INSA_ILi16EEESD_EEEEEfSK_fSK_NS1G_6fusion15FusionCallbacksIS1K_NS1Q_17LinearCombinationIffffLNS_15FloatRoundStyleE2EEES1L_S1P_JEEENS4_5SM1004TMEM4LOAD26SM100_TMEM_LOAD_32dp32b16xENS4_13SM90_TMA_LOADENS13_INS14_ILi2ELi4ELi3EEES17_NSU_INS5_IJS18_S1N_EEENS5_IJS1N_SD_EEEEEEENS4_39AutoVectorizingCopyWithAssumedAlignmentILi128EEENS4_14SM90_TMA_STOREES25_S27_S27_EEEvvEEEEvNT_6ParamsE) ;  /* 0xffffff3c04f87950 */ /* 0x000fea0003c3ffff */
        .weak           $__internal_2_$__cuda_sm10x_tcgen05_guardrail_trap_unallocated_columns_being_dealloced
        .type           $__internal_2_$__cuda_sm10x_tcgen05_guardrail_trap_unallocated_columns_being_dealloced,@function
        .size           $__internal_2_$__cuda_sm10x_tcgen05_guardrail_trap_unallocated_columns_being_dealloced,(.L_x_245 - $__internal_2_$__cuda_sm10x_tcgen05_guardrail_trap_unallocated_columns_being_dealloced)
$__internal_2_$__cuda_sm10x_tcgen05_guardrail_trap_unallocated_columns_being_dealloced:
[----:B------:R-:W-:Y:S05]  /*c020*/  BPT.TRAP 0x1 ;  /* 0x000000040000795c */ /* 0x000fea0000300000 */
[----:B------:R-:W-:-:S04]  /*c030*/  HFMA2 R3, -RZ, RZ, 0, 0 ;  /* 0x00000000ff037431 */ /* 0x000fc800000001ff */
[----:B------:R-:W-:Y:S05]  /*c040*/  RET.REL.NODEC R2 `(_ZN7cutlass13device_kernelINS_4gemm6kernel13GemmUniversalIN4cute5tupleIJiiiiEEENS1_10collective13CollectiveMmaINS1_35MainloopSm100TmaUmmaWarpSpecializedILi4ELi2ELi4ENS5_IJNS4_1CILi4EEENSA_ILi2EEENSA_ILi1EEEEEEEENS5_IJNSA_ILi256EEENSA_ILi128EEENSA_ILi64EEEEEEfNS5_IJlSD_lEEEfSK_NS4_8TiledMMAINS4_8MMA_AtomIJNS4_23SM100_MMA_TF32_2x1SM_SSINS_10tfloat32_tESO_fLi256ELi128ELNS4_4UMMA5MajorE0ELSQ_0ELNSP_7ScaleInE0ELSR_0EEEEEENS4_6LayoutINS5_IJSD_SD_SD_EEENS5_IJNSA_ILi0EEESW_SW_EEEEENS5_IJNS4_10UnderscoreESZ_SZ_EEEEENS4_28SM100_TMA_2SM_LOAD_MULTICASTENS4_14ComposedLayoutINS4_7SwizzleILi3ELi4ELi3EEENS4_18smem_ptr_flag_bitsILi32EEENSU_INS5_IJNSA_ILi8EEENSA_ILi32EEEEEENS5_IJS19_SD_EEEEEEEvNS4_8identityES12_S1D_vS1E_EENS_8epilogue10collective18CollectiveEpilogueINS1G_23Sm100TmaWarpSpecializedILi4ELi2ELi16ELb1ELb0EEEJNS5_IJSH_SH_SI_EEENS5_IJNSU_ISH_SD_EENSU_INSA_ILi16EEESD_EEEEEfSK_fSK_NS1G_6fusion15FusionCallbacksIS1K_NS1Q_17LinearCombinationIffffLNS_15FloatRoundStyleE2EEES1L_S1P_JEEENS4_5SM1004TMEM4LOAD26SM100_TMEM_LOAD_32dp32b16xENS4_13SM90_TMA_LOADENS13_INS14_ILi2ELi4ELi3EEES17_NSU_INS5_IJS18_S1N_EEENS5_IJS1N_SD_EEEEEEENS4_39AutoVectorizingCopyWithAssumedAlignmentILi128EEENS4_14SM90_TMA_STOREES25_S27_S27_EEEvvEEEEvNT_6ParamsE) ;  /* 0xffffff3c02ec7950 */ /* 0x000fea0003c3ffff */
.L_x_244:
[----:B------:R-:W-:-:S00]  /*c050*/  BRA `(.L_x_244) ;  /* 0xfffffffc00fc7947 */ /* 0x000fc0000383ffff */
[----:B------:R-:W-:-:S00]  /*c060*/  NOP ;  /* 0x0000000000007918 */ /* 0x000fc00000000000 */
        /* <DEDUP_REMOVED lines=9> */
.L_x_245:


//--------------------- .nv.global.init           --------------------------
	.section	.nv.global.init,"aw",@progbits
.nv.global.init:
	.type		$str$27,@object
	.size		$str$27,($str$28 - $str$27)
$str$27:
        /*0000*/ 	.byte	0x28, 0x61, 0x64, 0x64, 0x72, 0x65, 0x73, 0x73, 0x20, 0x26, 0x20, 0x6d, 0x61, 0x73, 0x6b, 0x29
        /*0010*/ 	.byte	0x20, 0x3d, 0x3d, 0x20, 0x30, 0x00
	.type		$str$28,@object
	.size		$str$28,($str$26 - $str$28)
$str$28:
        /*0016*/ 	.byte	0x2f, 0x74, 0x6d, 0x70, 0x2f, 0x63, 0x75, 0x74, 0x6c, 0x61, 0x73, 0x73, 0x5f, 0x73, 0x77, 0x65
        /*0026*/ 	.byte	0x65, 0x70, 0x5f, 0x73, 0x72, 0x63, 0x2f, 0x69, 0x6e, 0x63, 0x6c, 0x75, 0x64, 0x65, 0x2f, 0x63
        /*0036*/ 	.byte	0x75, 0x74, 0x65, 0x2f, 0x70, 0x6f, 0x69, 0x6e, 0x74, 0x65, 0x72, 0x5f, 0x66, 0x6c, 0x61, 0x67
        /*0046*/ 	.byte	0x67, 0x65, 0x64, 0x2e, 0x68, 0x70, 0x70, 0x00
	.type		$str$26,@object
	.size		$str$26,($str$25 - $str$26)
$str$26:
        /*004e*/ 	.byte	0x2f, 0x74, 0x6d, 0x70, 0x2f, 0x63, 0x75, 0x74, 0x6c, 0x61, 0x73, 0x73, 0x5f, 0x73, 0x77, 0x65
        /*005e*/ 	.byte	0x65, 0x70, 0x5f, 0x73, 0x72, 0x63, 0x2f, 0x69, 0x6e, 0x63, 0x6c, 0x75, 0x64, 0x65, 0x2f, 0x63
        /*006e*/ 	.byte	0x75, 0x74, 0x65, 0x2f, 0x61, 0x74, 0x6f, 0x6d, 0x2f, 0x63, 0x6f, 0x70, 0x79, 0x5f, 0x74, 0x72
        /*007e*/ 	.byte	0x61, 0x69, 0x74, 0x73, 0x5f, 0x73, 0x6d, 0x31, 0x30, 0x30, 0x2e, 0x68, 0x70, 0x70, 0x00
	.type		$str$25,@object
	.size		$str$25,(__unnamed_1 - $str$25)
$str$25:
        /*008d*/ 	.byte	0x28, 0x28, 0x75, 0x69, 0x6e, 0x74, 0x33, 0x32, 0x5f, 0x74, 0x28, 0x74, 0x68, 0x72, 0x65, 0x61
        /*009d*/ 	.byte	0x64, 0x49, 0x64, 0x78, 0x2e, 0x78, 0x29, 0x20, 0x2f, 0x20, 0x33, 0x32, 0x29, 0x20, 0x25, 0x20
        /*00ad*/ 	.byte	0x34, 0x29, 0x20, 0x3d, 0x3d, 0x20, 0x28, 0x28, 0x28, 0x74, 0x6d, 0x65, 0x6d, 0x5f, 0x61, 0x64
        /*00bd*/ 	.byte	0x64, 0x72, 0x20, 0x3e, 0x3e, 0x20, 0x31, 0x36, 0x29, 0x20, 0x2f, 0x20, 0x33, 0x32, 0x29, 0x20
        /*00cd*/ 	.byte	0x25, 0x20, 0x34, 0x29, 0x00
	.type		__unnamed_1,@object
	.size		__unnamed_1,(__unnamed_2 - __unnamed_1)
__unnamed_1:
        /*00d2*/ 	.byte	0x61, 0x75, 0x74, 0x6f, 0x20, 0x63, 0x75, 0x74, 0x65, 0x3a, 0x3a, 0x61, 0x73, 0x5f, 0x70, 0x6f
        /* <DEDUP_REMOVED lines=23> */
        /*0252*/ 	.byte	0x43, 0x3c, 0x32, 0x30, 0x34, 0x38, 0x3e, 0x3e, 0x3e, 0x3e, 0x5d, 0x00
	.type		__unnamed_2,@object
	.size		__unnamed_2,(.L_2 - __unnamed_2)
__unnamed_2:
        /* <DEDUP_REMOVED lines=42> */
        /*04fe*/ 	.byte	0x3e, 0x5d, 0x00
.L_2:


//--------------------- .nv.shared._ZN7cutlass13device_kernelINS_4gemm6kernel13GemmUniversalIN4cute5tupleIJiiiiEEENS1_10collective13CollectiveMmaINS1_35MainloopSm100TmaUmmaWarpSpecializedILi4ELi2ELi4ENS5_IJNS4_1CILi4EEENSA_ILi2EEENSA_ILi1EEEEEEEENS5_IJNSA_ILi256EEENSA_ILi128EEENSA_ILi64EEEEEEfNS5_IJlSD_lEEEfSK_NS4_8TiledMMAINS4_8MMA_AtomIJNS4_23SM100_MMA_TF32_2x1SM_SSINS_10tfloat32_tESO_fLi256ELi128ELNS4_4UMMA5MajorE0ELSQ_0ELNSP_7ScaleInE0ELSR_0EEEEEENS4_6LayoutINS5_IJSD_SD_SD_EEENS5_IJNSA_ILi0EEESW_SW_EEEEENS5_IJNS4_10UnderscoreESZ_SZ_EEEEENS4_28SM100_TMA_2SM_LOAD_MULTICASTENS4_14ComposedLayoutINS4_7SwizzleILi3ELi4ELi3EEENS4_18smem_ptr_flag_bitsILi32EEENSU_INS5_IJNSA_ILi8EEENSA_ILi32EEEEEENS5_IJS19_SD_EEEEEEEvNS4_8identityES12_S1D_vS1E_EENS_8epilogue10collective18CollectiveEpilogueINS1G_23Sm100TmaWarpSpecializedILi4ELi2ELi16ELb1ELb0EEEJNS5_IJSH_SH_SI_EEENS5_IJNSU_ISH_SD_EENSU_INSA_ILi16EEESD_EEEEEfSK_fSK_NS1G_6fusion15FusionCallbacksIS1K_NS1Q_17LinearCombinationIffffLNS_15FloatRoundStyleE2EEES1L_S1P_JEEENS4_5SM1004TMEM4LOAD26SM100_TMEM_LOAD_32dp32b16xENS4_13SM90_TMA_LOADENS13_INS14_ILi2ELi4ELi3EEES17_NSU_INS5_IJS18_S1N_EEENS5_IJS1N_SD_EEEEEEENS4_39AutoVectorizingCopyWithAssumedAlignmentILi128EEENS4_14SM90_TMA_STOREES25_S27_S27_EEEvvEEEEvNT_6ParamsE --------------------------
	.section	.nv.shared._ZN7cutlass13device_kernelINS_4gemm6kernel13GemmUniversalIN4cute5tupleIJiiiiEEENS1_10collective13CollectiveMmaINS1_35MainloopSm100TmaUmmaWarpSpecializedILi4ELi2ELi4ENS5_IJNS4_1CILi4EEENSA_ILi2EEENSA_ILi1EEEEEEEENS5_IJNSA_ILi256EEENSA_ILi128EEENSA_ILi64EEEEEEfNS5_IJlSD_lEEEfSK_NS4_8TiledMMAINS4_8MMA_AtomIJNS4_23SM100_MMA_TF32_2x1SM_SSINS_10tfloat32_tESO_fLi256ELi128ELNS4_4UMMA5MajorE0ELSQ_0ELNSP_7ScaleInE0ELSR_0EEEEEENS4_6LayoutINS5_IJSD_SD_SD_EEENS5_IJNSA_ILi0EEESW_SW_EEEEENS5_IJNS4_10UnderscoreESZ_SZ_EEEEENS4_28SM100_TMA_2SM_LOAD_MULTICASTENS4_14ComposedLayoutINS4_7SwizzleILi3ELi4ELi3EEENS4_18smem_ptr_flag_bitsILi32EEENSU_INS5_IJNSA_ILi8EEENSA_ILi32EEEEEENS5_IJS19_SD_EEEEEEEvNS4_8identityES12_S1D_vS1E_EENS_8epilogue10collective18CollectiveEpilogueINS1G_23Sm100TmaWarpSpecializedILi4ELi2ELi16ELb1ELb0EEEJNS5_IJSH_SH_SI_EEENS5_IJNSU_ISH_SD_EENSU_INSA_ILi16EEESD_EEEEEfSK_fSK_NS1G_6fusion15FusionCallbacksIS1K_NS1Q_17LinearCombinationIffffLNS_15FloatRoundStyleE2EEES1L_S1P_JEEENS4_5SM1004TMEM4LOAD26SM100_TMEM_LOAD_32dp32b16xENS4_13SM90_TMA_LOADENS13_INS14_ILi2ELi4ELi3EEES17_NSU_INS5_IJS18_S1N_EEENS5_IJS1N_SD_EEEEEEENS4_39AutoVectorizingCopyWithAssumedAlignmentILi128EEENS4_14SM90_TMA_STOREES25_S27_S27_EEEvvEEEEvNT_6ParamsE,"aw",@nobits
	.sectionflags	@""
	.align	16
	.zero		1024


//--------------------- .nv.shared.reserved.0     --------------------------
	.section	.nv.shared.reserved.0,"aw",@nobits
	.weak		__nv_reservedSMEM_offset_0_alias
	.size		__nv_reservedSMEM_offset_0_alias, 0, 64
	.other		__nv_reservedSMEM_offset_0_alias,@"STO_CUDA_RESERVED_SHARED STV_DEFAULT"
__nv_reservedSMEM_offset_0_alias:
	.zero		0
.nv.shared.reserved.0:
	.zero		64
	.weak		__nv_reservedSMEM_tcgen05_partition
	.type		__nv_reservedSMEM_tcgen05_partition,@object
	.size		__nv_reservedSMEM_tcgen05_partition,(.L_0 - __nv_reservedSMEM_tcgen05_partition)
__nv_reservedSMEM_tcgen05_partition:
	.zero		32
.L_0:


//--------------------- .nv.global                --------------------------
	.section	.nv.global,"aw",@nobits
.nv.global:
	.type		_ZN40_INTERNAL_3f051450_4_k_cu_bcc3b6b2_308444cute1_E,@object
	.size		_ZN40_INTERNAL_3f051450_4_k_cu_bcc3b6b2_308444cute1_E,(_ZN40_INTERNAL_3f051450_4_k_cu_bcc3b6b2_308444cuda3std3__45__cpo6cbeginE - _ZN40_INTERNAL_3f051450_4_k_cu_bcc3b6b2_308444cute1_E)
_ZN40_INTERNAL_3f051450_4_k_cu_bcc3b6b2_308444cute1_E:
	.zero		1
	.type		_ZN40_INTERNAL_3f051450_4_k_cu_bcc3b6b2_308444cuda3std3__45__cpo6cbeginE,@object
	.size		_ZN40_INTERNAL_3f051450_4_k_cu_bcc3b6b2_308444cuda3std3__45__cpo6cbeginE,(_ZN40_INTERNAL_3f051450_4_k_cu_bcc3b6b2_308444cuda3std3__48in_placeE - _ZN40_INTERNAL_3f051450_4_k_cu_bcc3b6b2_308444cuda3std3__45__cpo6cbeginE)
_ZN40_INTERNAL_3f051450_4_k_cu_bcc3b6b2_308444cuda3std3__45__cpo6cbeginE:
	.zero		1
	.type		_ZN40_INTERNAL_3f051450_4_k_cu_bcc3b6b2_308444cuda3std3__48in_placeE,@object
	.size		_ZN40_INTERNAL_3f051450_4_k_cu_bcc3b6b2_308444cuda3std3__48in_placeE,(_ZN40_INTERNAL_3f051450_4_k_cu_bcc3b6b2_308444cuda3std6ranges3__45__cpo9iter_moveE - _ZN40_INTERNAL_3f051450_4_k_cu_bcc3b6b2_308444cuda3std3__48in_placeE)
_ZN40_INTERNAL_3f051450_4_k_cu_bcc3b6b2_308444cuda3std3__48in_placeE:
	.zero		1
	.type		_ZN40_INTERNAL_3f051450_4_k_cu_bcc3b6b2_308444cuda3std6ranges3__45__cpo9iter_moveE,@object
	.size		_ZN40_INTERNAL_3f051450_4_k_cu_bcc3b6b2_308444cuda3std6ranges3__45__cpo9iter_moveE,(_ZN40_INTERNAL_3f051450_4_k_cu_bcc3b6b2_308444cuda3std3__45__cpo5beginE - _ZN40_INTERNAL_3f051450_4_k_cu_bcc3b6b2_308444cuda3std6ranges3__45__cpo9iter_moveE)
_ZN40_INTERNAL_3f051450_4_k_cu_bcc3b6b2_308444cuda3std6ranges3__45__cpo9iter_moveE:
	.zero		1
	.type		_ZN40_INTERNAL_3f051450_4_k_cu_bcc3b6b2_308444cuda3std3__45__cpo5beginE,@object
	.size		_ZN40_INTERNAL_3f051450_4_k_cu_bcc3b6b2_308444cuda3std3__45__cpo5beginE,(_ZN40_INTERNAL_3f051450_4_k_cu_bcc3b6b2_308444cuda3std3__442_GLOBAL__N__3f051450_4_k_cu_bcc3b6b2_308446ignoreE - _ZN40_INTERNAL_3f051450_4_k_cu_bcc3b6b2_308444cuda3std3__45__cpo5beginE)
_ZN40_INTERNAL_3f051450_4_k_cu_bcc3b6b2_308444cuda3std3__45__cpo5beginE:
	.zero		1
	.type		_ZN40_INTERNAL_3f051450_4_k_cu_bcc3b6b2_308444cuda3std3__442_GLOBAL__N__3f051450_4_k_cu_bcc3b6b2_308446ignoreE,@object
	.size		_ZN40_INTERNAL_3f051450_4_k_cu_bcc3b6b2_308444cuda3std3__442_GLOBAL__N__3f051450_4_k_cu_bcc3b6b2_308446ignoreE,(_ZN40_INTERNAL_3f051450_4_k_cu_bcc3b6b2_308444cute7productE - _ZN40_INTERNAL_3f051450_4_k_cu_bcc3b6b2_308444cuda3std3__442_GLOBAL__N__3f051450_4_k_cu_bcc3b6b2_308446ignoreE)
_ZN40_INTERNAL_3f051450_4_k_cu_bcc3b6b2_308444cuda3std3__442_GLOBAL__N__3f051450_4_k_cu_bcc3b6b2_308446ignoreE:
	.zero		1
	.type		_ZN40_INTERNAL_3f051450_4_k_cu_bcc3b6b2_308444cute7productE,@object
	.size		_ZN40_INTERNAL_3f051450_4_k_cu_bcc3b6b2_308444cute7productE,(_ZN40_INTERNAL_3f051450_4_k_cu_bcc3b6b2_308444cuda3std3__45__cpo3endE - _ZN40_INTERNAL_3f051450_4_k_cu_bcc3b6b2_308444cute7productE)
_ZN40_INTERNAL_3f051450_4_k_cu_bcc3b6b2_308444cute7productE:
	.zero		1
	.type		_ZN40_INTERNAL_3f051450_4_k_cu_bcc3b6b2_308444cuda3std3__45__cpo3endE,@object
	.size		_ZN40_INTERNAL_3f051450_4_k_cu_bcc3b6b2_308444cuda3std3__45__cpo3endE,(_ZN40_INTERNAL_3f051450_4_k_cu_bcc3b6b2_308444cuda3std3__419piecewise_constructE - _ZN40_INTERNAL_3f051450_4_k_cu_bcc3b6b2_308444cuda3std3__45__cpo3endE)
_ZN40_INTERNAL_3f051450_4_k_cu_bcc3b6b2_308444cuda3std3__45__cpo3endE:
	.zero		1
	.type		_ZN40_INTERNAL_3f051450_4_k_cu_bcc3b6b2_308444cuda3std3__419piecewise_constructE,@object
	.size		_ZN40_INTERNAL_3f051450_4_k_cu_bcc3b6b2_308444cuda3std3__419piecewise_constructE,(_ZN40_INTERNAL_3f051450_4_k_cu_bcc3b6b2_308444cuda3std3__45__cpo4cendE - _ZN40_INTERNAL_3f051450_4_k_cu_bcc3b6b2_308444cuda3std3__419piecewise_constructE)
_ZN40_INTERNAL_3f051450_4_k_cu_bcc3b6b2_308444cuda3std3__419piecewise_constructE:
	.zero		1
	.type		_ZN40_INTERNAL_3f051450_4_k_cu_bcc3b6b2_308444cuda3std3__45__cpo4cendE,@object
	.size		_ZN40_INTERNAL_3f051450_4_k_cu_bcc3b6b2_308444cuda3std3__45__cpo4cendE,(_ZN40_INTERNAL_3f051450_4_k_cu_bcc3b6b2_308444cuda3std6ranges3__45__cpo4swapE - _ZN40_INTERNAL_3f051450_4_k_cu_bcc3b6b2_308444cuda3std3__45__cpo4cendE)
_ZN40_INTERNAL_3f051450_4_k_cu_bcc3b6b2_308444cuda3std3__45__cpo4cendE:
	.zero		1
	.type		_ZN40_INTERNAL_3f051450_4_k_cu_bcc3b6b2_308444cuda3std6ranges3__45__cpo4swapE,@object
	.size		_ZN40_INTERNAL_3f051450_4_k_cu_bcc3b6b2_308444cuda3std6ranges3__45__cpo4swapE,(.L_10 - _ZN40_INTERNAL_3f051450_4_k_cu_bcc3b6b2_308444cuda3std6ranges3__45__cpo4swapE)
_ZN40_INTERNAL_3f051450_4_k_cu_bcc3b6b2_308444cuda3std6ranges3__45__cpo4swapE:
	.zero		1
.L_10:


//--------------------- .nv.constant0._ZN7cutlass13device_kernelINS_4gemm6kernel13GemmUniversalIN4cute5tupleIJiiiiEEENS1_10collective13CollectiveMmaINS1_35MainloopSm100TmaUmmaWarpSpecializedILi4ELi2ELi4ENS5_IJNS4_1CILi4EEENSA_ILi2EEENSA_ILi1EEEEEEEENS5_IJNSA_ILi256EEENSA_ILi128EEENSA_ILi64EEEEEEfNS5_IJlSD_lEEEfSK_NS4_8TiledMMAINS4_8MMA_AtomIJNS4_23SM100_MMA_TF32_2x1SM_SSINS_10tfloat32_tESO_fLi256ELi128ELNS4_4UMMA5MajorE0ELSQ_0ELNSP_7ScaleInE0ELSR_0EEEEEENS4_6LayoutINS5_IJSD_SD_SD_EEENS5_IJNSA_ILi0EEESW_SW_EEEEENS5_IJNS4_10UnderscoreESZ_SZ_EEEEENS4_28SM100_TMA_2SM_LOAD_MULTICASTENS4_14ComposedLayoutINS4_7SwizzleILi3ELi4ELi3EEENS4_18smem_ptr_flag_bitsILi32EEENSU_INS5_IJNSA_ILi8EEENSA_ILi32EEEEEENS5_IJS19_SD_EEEEEEEvNS4_8identityES12_S1D_vS1E_EENS_8epilogue10collective18CollectiveEpilogueINS1G_23Sm100TmaWarpSpecializedILi4ELi2ELi16ELb1ELb0EEEJNS5_IJSH_SH_SI_EEENS5_IJNSU_ISH_SD_EENSU_INSA_ILi16EEESD_EEEEEfSK_fSK_NS1G_6fusion15FusionCallbacksIS1K_NS1Q_17LinearCombinationIffffLNS_15FloatRoundStyleE2EEES1L_S1P_JEEENS4_5SM1004TMEM4LOAD26SM100_TMEM_LOAD_32dp32b16xENS4_13SM90_TMA_LOADENS13_INS14_ILi2ELi4ELi3EEES17_NSU_INS5_IJS18_S1N_EEENS5_IJS1N_SD_EEEEEEENS4_39AutoVectorizingCopyWithAssumedAlignmentILi128EEENS4_14SM90_TMA_STOREES25_S27_S27_EEEvvEEEEvNT_6ParamsE --------------------------
	.section	.nv.constant0._ZN7cutlass13device_kernelINS_4gemm6kernel13GemmUniversalIN4cute5tupleIJiiiiEEENS1_10collective13CollectiveMmaINS1_35MainloopSm100TmaUmmaWarpSpecializedILi4ELi2ELi4ENS5_IJNS4_1CILi4EEENSA_ILi2EEENSA_ILi1EEEEEEEENS5_IJNSA_ILi256EEENSA_ILi128EEENSA_ILi64EEEEEEfNS5_IJlSD_lEEEfSK_NS4_8TiledMMAINS4_8MMA_AtomIJNS4_23SM100_MMA_TF32_2x1SM_SSINS_10tfloat32_tESO_fLi256ELi128ELNS4_4UMMA5MajorE0ELSQ_0ELNSP_7ScaleInE0ELSR_0EEEEEENS4_6LayoutINS5_IJSD_SD_SD_EEENS5_IJNSA_ILi0EEESW_SW_EEEEENS5_IJNS4_10UnderscoreESZ_SZ_EEEEENS4_28SM100_TMA_2SM_LOAD_MULTICASTENS4_14ComposedLayoutINS4_7SwizzleILi3ELi4ELi3EEENS4_18smem_ptr_flag_bitsILi32EEENSU_INS5_IJNSA_ILi8EEENSA_ILi32EEEEEENS5_IJS19_SD_EEEEEEEvNS4_8identityES12_S1D_vS1E_EENS_8epilogue10collective18CollectiveEpilogueINS1G_23Sm100TmaWarpSpecializedILi4ELi2ELi16ELb1ELb0EEEJNS5_IJSH_SH_SI_EEENS5_IJNSU_ISH_SD_EENSU_INSA_ILi16EEESD_EEEEEfSK_fSK_NS1G_6fusion15FusionCallbacksIS1K_NS1Q_17LinearCombinationIffffLNS_15FloatRoundStyleE2EEES1L_S1P_JEEENS4_5SM1004TMEM4LOAD26SM100_TMEM_LOAD_32dp32b16xENS4_13SM90_TMA_LOADENS13_INS14_ILi2ELi4ELi3EEES17_NSU_INS5_IJS18_S1N_EEENS5_IJS1N_SD_EEEEEEENS4_39AutoVectorizingCopyWithAssumedAlignmentILi128EEENS4_14SM90_TMA_STOREES25_S27_S27_EEEvvEEEEvNT_6ParamsE,"a",@progbits
	.sectionflags	@""
	.align	4
.nv.constant0._ZN7cutlass13device_kernelINS_4gemm6kernel13GemmUniversalIN4cute5tupleIJiiiiEEENS1_10collective13CollectiveMmaINS1_35MainloopSm100TmaUmmaWarpSpecializedILi4ELi2ELi4ENS5_IJNS4_1CILi4EEENSA_ILi2EEENSA_ILi1EEEEEEEENS5_IJNSA_ILi256EEENSA_ILi128EEENSA_ILi64EEEEEEfNS5_IJlSD_lEEEfSK_NS4_8TiledMMAINS4_8MMA_AtomIJNS4_23SM100_MMA_TF32_2x1SM_SSINS_10tfloat32_tESO_fLi256ELi128ELNS4_4UMMA5MajorE0ELSQ_0ELNSP_7ScaleInE0ELSR_0EEEEEENS4_6LayoutINS5_IJSD_SD_SD_EEENS5_IJNSA_ILi0EEESW_SW_EEEEENS5_IJNS4_10UnderscoreESZ_SZ_EEEEENS4_28SM100_TMA_2SM_LOAD_MULTICASTENS4_14ComposedLayoutINS4_7SwizzleILi3ELi4ELi3EEENS4_18smem_ptr_flag_bitsILi32EEENSU_INS5_IJNSA_ILi8EEENSA_ILi32EEEEEENS5_IJS19_SD_EEEEEEEvNS4_8identityES12_S1D_vS1E_EENS_8epilogue10collective18CollectiveEpilogueINS1G_23Sm100TmaWarpSpecializedILi4ELi2ELi16ELb1ELb0EEEJNS5_IJSH_SH_SI_EEENS5_IJNSU_ISH_SD_EENSU_INSA_ILi16EEESD_EEEEEfSK_fSK_NS1G_6fusion15FusionCallbacksIS1K_NS1Q_17LinearCombinationIffffLNS_15FloatRoundStyleE2EEES1L_S1P_JEEENS4_5SM1004TMEM4LOAD26SM100_TMEM_LOAD_32dp32b16xENS4_13SM90_TMA_LOADENS13_INS14_ILi2ELi4ELi3EEES17_NSU_INS5_IJS18_S1N_EEENS5_IJS1N_SD_EEEEEEENS4_39AutoVectorizingCopyWithAssumedAlignmentILi128EEENS4_14SM90_TMA_STOREES25_S27_S27_EEEvvEEEEvNT_6ParamsE:
	.zero		2944


//--------------------- SYMBOLS --------------------------

	.type		.nv.reservedSmem.offset0,@object
	.size		.nv.reservedSmem.offset0,0x4
	.type		.nv.reservedSmem.cap,@object
	.size		.nv.reservedSmem.cap,0x4
	.type		__assertfail,@function
